def attn_fwd(
    Q,
    K,
    V,
    Out,
    Lse,
    sm_scale,
    stride_qz,
    stride_qh,
    stride_qm,
    stride_qk,
    stride_kz,
    stride_kh,
    stride_kn,
    stride_kk,
    stride_vz,
    stride_vh,
    stride_vn,
    stride_vk,
    stride_oz,
    stride_oh,
    stride_om,
    stride_ok,
    seqlen_q,
    seqlen_k,
    BLOCK_M: tl.constexpr,
    BLOCK_N: tl.constexpr,
    HEAD_DIM: tl.constexpr,
    CAUSAL: tl.constexpr,
):
    start_m = tl.program_id(0)
    off_hz = tl.program_id(1)
    q_off = off_hz * stride_qh
    k_off = off_hz * stride_kh
    v_off = off_hz * stride_vh
    offs_m = start_m * BLOCK_M + tl.arange(0, BLOCK_M)
    offs_d = tl.arange(0, HEAD_DIM)
    offs_n = tl.arange(0, BLOCK_N)
    q_ptrs = Q + q_off + offs_m[:, None] * stride_qm + offs_d[None, :] * stride_qk
    k_ptrs = K + k_off + offs_d[:, None] * stride_kk + offs_n[None, :] * stride_kn
    v_ptrs = V + v_off + offs_n[:, None] * stride_vn + offs_d[None, :] * stride_vk
    m_i = tl.full([BLOCK_M], float("-inf"), dtype=tl.float32)
    l_i = tl.zeros([BLOCK_M], dtype=tl.float32) + 1.0
    acc = tl.zeros([BLOCK_M, HEAD_DIM], dtype=tl.float32)
    q = tl.load(q_ptrs)
    acc, l_i, m_i = _attn_fwd_inner(
        acc,
        l_i,
        m_i,
        q,
        k_ptrs,
        v_ptrs,
        sm_scale,
        stride_kn,
        stride_vn,
        start_m,
        seqlen_k,
        BLOCK_M,
        BLOCK_N,
        HEAD_DIM,
        CAUSAL,
    )
    acc = acc / l_i[:, None]
    lse = m_i + tl.math.log2(l_i) / 1.4426950408889634
    o_ptrs = (
        Out
        + off_hz * stride_oh
        + offs_m[:, None] * stride_om
        + offs_d[None, :] * stride_ok
    )
    tl.store(o_ptrs, acc.to(Out.dtype.element_ty))
    tl.store(Lse + off_hz * seqlen_q + offs_m, lse)

# config = {"BLOCK_M": 128, "BLOCK_N": 64, "HEAD_DIM": 32, "arch": "sm_100", "causal": false, "dtype": "bf16", "num_stages": 2, "num_warps": 4}
# arch = sm_100


// ===== COMPILED SASS (sm_100a) =====

	.target	sm_100a

	.elftype	@"ET_EXEC"


//--------------------- .note.nv.tkinfo           --------------------------
	.section	.note.nv.tkinfo,"",@"SHT_NOTE"
	.sectionflags	@"SHF_NOTE_NV_TKINFO"
	.tkinfo
        /*0018*/ 	.word	0x00000081
        /*0030*/ 	.string	""
        /*0030*/ 	.string	"ptxas-blackwell"
        /*0030*/ 	.string	"Cuda compilation tools, release 12.9, V12.9.86"
        /*0030*/ 	.string	"Build cuda_12.9.r12.9/compiler.36037853_0"
        /*0030*/ 	.string	"-v  -suppress-debug-info  -lineinfo  -arch sm_100a "



//--------------------- .note.nv.cuver            --------------------------
	.section	.note.nv.cuver,"",@"SHT_NOTE"
	.sectionflags	@"SHF_NOTE_NV_CUVER"
        /*0018*/ 	.short	0x0001
        /*001a*/ 	.short	0x0064
        /*001c*/ 	.short	0x0001
        /*001e*/ 	.short	0x0000
        /*0020*/ 	.short	0x0001
        /*0022*/ 	.short	0x0000


//--------------------- .nv.info                  --------------------------
	.section	.nv.info,"",@"SHT_CUDA_INFO"
	.align	4


	//----- nvinfo : EIATTR_REGCOUNT
	.align		4
        /*0000*/ 	.byte	0x04, 0x2f
        /*0002*/ 	.short	(.L_5 - .L_4)
	.align		4
.L_4:
        /*0004*/ 	.word	index@(attn_fwd)
        /*0008*/ 	.word	0x000000aa


	//----- nvinfo : EIATTR_FRAME_SIZE
	.align		4
.L_5:
        /*000c*/ 	.byte	0x04, 0x11
        /*000e*/ 	.short	(.L_7 - .L_6)
	.align		4
.L_6:
        /*0010*/ 	.word	index@($__internal_2_$__cuda_sm10x_tcgen05_guardrail_trap_unallocated_columns_being_dealloced)
        /*0014*/ 	.word	0x00000000


	//----- nvinfo : EIATTR_FRAME_SIZE
	.align		4
.L_7:
        /*0018*/ 	.byte	0x04, 0x11
        /*001a*/ 	.short	(.L_9 - .L_8)
	.align		4
.L_8:
        /*001c*/ 	.word	index@($__internal_1_$__cuda_sm10x_tcgen05_guardrail_trap_phase_invalid_during_alloc)
        /*0020*/ 	.word	0x00000000


	//----- nvinfo : EIATTR_FRAME_SIZE
	.align		4
.L_9:
        /*0024*/ 	.byte	0x04, 0x11
        /*0026*/ 	.short	(.L_11 - .L_10)
	.align		4
.L_10:
        /*0028*/ 	.word	index@($__internal_0_$__cuda_sm10x_tcgen05_guardrail_trap_col_being_dealloced_not_returned_by_alloc)
        /*002c*/ 	.word	0x00000000


	//----- nvinfo : EIATTR_FRAME_SIZE
	.align		4
.L_11:
        /*0030*/ 	.byte	0x04, 0x11
        /*0032*/ 	.short	(.L_13 - .L_12)
	.align		4
.L_12:
        /*0034*/ 	.word	index@(attn_fwd)
        /*0038*/ 	.word	0x00000000


	//----- nvinfo : EIATTR_MIN_STACK_SIZE
	.align		4
.L_13:
        /*003c*/ 	.byte	0x04, 0x12
        /*003e*/ 	.short	(.L_15 - .L_14)
	.align		4
.L_14:
        /*0040*/ 	.word	index@(attn_fwd)
        /*0044*/ 	.word	0x00000000
.L_15:


//--------------------- .nv.info.attn_fwd         --------------------------
	.section	.nv.info.attn_fwd,"",@"SHT_CUDA_INFO"
	.sectionflags	@""
	.align	4


	//----- nvinfo : EIATTR_CUDA_API_VERSION
	.align		4
        /*0000*/ 	.byte	0x04, 0x37
        /*0002*/ 	.short	(.L_17 - .L_16)
.L_16:
        /*0004*/ 	.word	0x00000081


	//----- nvinfo : EIATTR_KPARAM_INFO
	.align		4
.L_17:
        /*0008*/ 	.byte	0x04, 0x17
        /*000a*/ 	.short	(.L_19 - .L_18)
.L_18:
        /*000c*/ 	.word	0x00000000
        /*0010*/ 	.short	0x0019
        /*0012*/ 	.short	0x0080
        /*0014*/ 	.byte	0x00, 0xf4, 0x21, 0x00


	//----- nvinfo : EIATTR_KPARAM_INFO
	.align		4
.L_19:
        /*0018*/ 	.byte	0x04, 0x17
        /*001a*/ 	.short	(.L_21 - .L_20)
.L_20:
        /*001c*/ 	.word	0x00000000
        /*0020*/ 	.short	0x0018
        /*0022*/ 	.short	0x0078
        /*0024*/ 	.byte	0x00, 0xf4, 0x21, 0x00


	//----- nvinfo : EIATTR_KPARAM_INFO
	.align		4
.L_21:
        /*0028*/ 	.byte	0x04, 0x17
        /*002a*/ 	.short	(.L_23 - .L_22)
.L_22:
        /*002c*/ 	.word	0x00000000
        /*0030*/ 	.short	0x0017
        /*0032*/ 	.short	0x0070
        /*0034*/ 	.byte	0x00, 0xf0, 0x11, 0x00


	//----- nvinfo : EIATTR_KPARAM_INFO
	.align		4
.L_23:
        /*0038*/ 	.byte	0x04, 0x17
        /*003a*/ 	.short	(.L_25 - .L_24)
.L_24:
        /*003c*/ 	.word	0x00000000
        /*0040*/ 	.short	0x0016
        /*0042*/ 	.short	0x006c
        /*0044*/ 	.byte	0x00, 0xf0, 0x11, 0x00


	//----- nvinfo : EIATTR_KPARAM_INFO
	.align		4
.L_25:
        /*0048*/ 	.byte	0x04, 0x17
        /*004a*/ 	.short	(.L_27 - .L_26)
.L_26:
        /*004c*/ 	.word	0x00000000
        /*0050*/ 	.short	0x0015
        /*0052*/ 	.short	0x0068
        /*0054*/ 	.byte	0x00, 0xf0, 0x11, 0x00


	//----- nvinfo : EIATTR_KPARAM_INFO
	.align		4
.L_27:
        /*0058*/ 	.byte	0x04, 0x17
        /*005a*/ 	.short	(.L_29 - .L_28)
.L_28:
        /*005c*/ 	.word	0x00000000
        /*0060*/ 	.short	0x0014
        /*0062*/ 	.short	0x0064
        /*0064*/ 	.byte	0x00, 0xf0, 0x11, 0x00


	//----- nvinfo : EIATTR_KPARAM_INFO
	.align		4
.L_29:
        /*0068*/ 	.byte	0x04, 0x17
        /*006a*/ 	.short	(.L_31 - .L_30)
.L_30:
        /*006c*/ 	.word	0x00000000
        /*0070*/ 	.short	0x0013
        /*0072*/ 	.short	0x0060
        /*0074*/ 	.byte	0x00, 0xf0, 0x11, 0x00


	//----- nvinfo : EIATTR_KPARAM_INFO
	.align		4
.L_31:
        /*0078*/ 	.byte	0x04, 0x17
        /*007a*/ 	.short	(.L_33 - .L_32)
.L_32:
        /*007c*/ 	.word	0x00000000
        /*0080*/ 	.short	0x0012
        /*0082*/ 	.short	0x005c
        /*0084*/ 	.byte	0x00, 0xf0, 0x11, 0x00


	//----- nvinfo : EIATTR_KPARAM_INFO
	.align		4
.L_33:
        /*0088*/ 	.byte	0x04, 0x17
        /*008a*/ 	.short	(.L_35 - .L_34)
.L_34:
        /*008c*/ 	.word	0x00000000
        /*0090*/ 	.short	0x0011
        /*0092*/ 	.short	0x0058
        /*0094*/ 	.byte	0x00, 0xf0, 0x11, 0x00


	//----- nvinfo : EIATTR_KPARAM_INFO
	.align		4
.L_35:
        /*0098*/ 	.byte	0x04, 0x17
        /*009a*/ 	.short	(.L_37 - .L_36)
.L_36:
        /*009c*/ 	.word	0x00000000
        /*00a0*/ 	.short	0x0010
        /*00a2*/ 	.short	0x0054
        /*00a4*/ 	.byte	0x00, 0xf0, 0x11, 0x00


	//----- nvinfo : EIATTR_KPARAM_INFO
	.align		4
.L_37:
        /*00a8*/ 	.byte	0x04, 0x17
        /*00aa*/ 	.short	(.L_39 - .L_38)
.L_38:
        /*00ac*/ 	.word	0x00000000
        /*00b0*/ 	.short	0x000f
        /*00b2*/ 	.short	0x0050
        /*00b4*/ 	.byte	0x00, 0xf0, 0x11, 0x00


	//----- nvinfo : EIATTR_KPARAM_INFO
	.align		4
.L_39:
        /*00b8*/ 	.byte	0x04, 0x17
        /*00ba*/ 	.short	(.L_41 - .L_40)
.L_40:
        /*00bc*/ 	.word	0x00000000
        /*00c0*/ 	.short	0x000e
        /*00c2*/ 	.short	0x004c
        /*00c4*/ 	.byte	0x00, 0xf0, 0x11, 0x00


	//----- nvinfo : EIATTR_KPARAM_INFO
	.align		4
.L_41:
        /*00c8*/ 	.byte	0x04, 0x17
        /*00ca*/ 	.short	(.L_43 - .L_42)
.L_42:
        /*00cc*/ 	.word	0x00000000
        /*00d0*/ 	.short	0x000d
        /*00d2*/ 	.short	0x0048
        /*00d4*/ 	.byte	0x00, 0xf0, 0x11, 0x00


	//----- nvinfo : EIATTR_KPARAM_INFO
	.align		4
.L_43:
        /*00d8*/ 	.byte	0x04, 0x17
        /*00da*/ 	.short	(.L_45 - .L_44)
.L_44:
        /*00dc*/ 	.word	0x00000000
        /*00e0*/ 	.short	0x000c
        /*00e2*/ 	.short	0x0044
        /*00e4*/ 	.byte	0x00, 0xf0, 0x11, 0x00


	//----- nvinfo : EIATTR_KPARAM_INFO
	.align		4
.L_45:
        /*00e8*/ 	.byte	0x04, 0x17
        /*00ea*/ 	.short	(.L_47 - .L_46)
.L_46:
        /*00ec*/ 	.word	0x00000000
        /*00f0*/ 	.short	0x000b
        /*00f2*/ 	.short	0x0040
        /*00f4*/ 	.byte	0x00, 0xf0, 0x11, 0x00


	//----- nvinfo : EIATTR_KPARAM_INFO
	.align		4
.L_47:
        /*00f8*/ 	.byte	0x04, 0x17
        /*00fa*/ 	.short	(.L_49 - .L_48)
.L_48:
        /*00fc*/ 	.word	0x00000000
        /*0100*/ 	.short	0x000a
        /*0102*/ 	.short	0x003c
        /*0104*/ 	.byte	0x00, 0xf0, 0x11, 0x00


	//----- nvinfo : EIATTR_KPARAM_INFO
	.align		4
.L_49:
        /*0108*/ 	.byte	0x04, 0x17
        /*010a*/ 	.short	(.L_51 - .L_50)
.L_50:
        /*010c*/ 	.word	0x00000000
        /*0110*/ 	.short	0x0009
        /*0112*/ 	.short	0x0038
        /*0114*/ 	.byte	0x00, 0xf0, 0x11, 0x00


	//----- nvinfo : EIATTR_KPARAM_INFO
	.align		4
.L_51:
        /*0118*/ 	.byte	0x04, 0x17
        /*011a*/ 	.short	(.L_53 - .L_52)
.L_52:
        /*011c*/ 	.word	0x00000000
        /*0120*/ 	.short	0x0008
        /*0122*/ 	.short	0x0034
        /*0124*/ 	.byte	0x00, 0xf0, 0x11, 0x00


	//----- nvinfo : EIATTR_KPARAM_INFO
	.align		4
.L_53:
        /*0128*/ 	.byte	0x04, 0x17
        /*012a*/ 	.short	(.L_55 - .L_54)
.L_54:
        /*012c*/ 	.word	0x00000000
        /*0130*/ 	.short	0x0007
        /*0132*/ 	.short	0x0030
        /*0134*/ 	.byte	0x00, 0xf0, 0x11, 0x00


	//----- nvinfo : EIATTR_KPARAM_INFO
	.align		4
.L_55:
        /*0138*/ 	.byte	0x04, 0x17
        /*013a*/ 	.short	(.L_57 - .L_56)
.L_56:
        /*013c*/ 	.word	0x00000000
        /*0140*/ 	.short	0x0006
        /*0142*/ 	.short	0x002c
        /*0144*/ 	.byte	0x00, 0xf0, 0x11, 0x00


	//----- nvinfo : EIATTR_KPARAM_INFO
	.align		4
.L_57:
        /*0148*/ 	.byte	0x04, 0x17
        /*014a*/ 	.short	(.L_59 - .L_58)
.L_58:
        /*014c*/ 	.word	0x00000000
        /*0150*/ 	.short	0x0005
        /*0152*/ 	.short	0x0028
        /*0154*/ 	.byte	0x00, 0xf0, 0x11, 0x00


	//----- nvinfo : EIATTR_KPARAM_INFO
	.align		4
.L_59:
        /*0158*/ 	.byte	0x04, 0x17
        /*015a*/ 	.short	(.L_61 - .L_60)
.L_60:
        /*015c*/ 	.word	0x00000000
        /*0160*/ 	.short	0x0004
        /*0162*/ 	.short	0x0020
        /*0164*/ 	.byte	0x00, 0xf4, 0x21, 0x00


	//----- nvinfo : EIATTR_KPARAM_INFO
	.align		4
.L_61:
        /*0168*/ 	.byte	0x04, 0x17
        /*016a*/ 	.short	(.L_63 - .L_62)
.L_62:
        /*016c*/ 	.word	0x00000000
        /*0170*/ 	.short	0x0003
        /*0172*/ 	.short	0x0018
        /*0174*/ 	.byte	0x00, 0xf4, 0x21, 0x00


	//----- nvinfo : EIATTR_KPARAM_INFO
	.align		4
.L_63:
        /*0178*/ 	.byte	0x04, 0x17
        /*017a*/ 	.short	(.L_65 - .L_64)
.L_64:
        /*017c*/ 	.word	0x00000000
        /*0180*/ 	.short	0x0002
        /*0182*/ 	.short	0x0010
        /*0184*/ 	.byte	0x00, 0xf4, 0x21, 0x00


	//----- nvinfo : EIATTR_KPARAM_INFO
	.align		4
.L_65:
        /*0188*/ 	.byte	0x04, 0x17
        /*018a*/ 	.short	(.L_67 - .L_66)
.L_66:
        /*018c*/ 	.word	0x00000000
        /*0190*/ 	.short	0x0001
        /*0192*/ 	.short	0x0008
        /*0194*/ 	.byte	0x00, 0xf4, 0x21, 0x00


	//----- nvinfo : EIATTR_KPARAM_INFO
	.align		4
.L_67:
        /*0198*/ 	.byte	0x04, 0x17
        /*019a*/ 	.short	(.L_69 - .L_68)
.L_68:
        /*019c*/ 	.word	0x00000000
        /*01a0*/ 	.short	0x0000
        /*01a2*/ 	.short	0x0000
        /*01a4*/ 	.byte	0x00, 0xf4, 0x21, 0x00


	//----- nvinfo : EIATTR_AT_ENTRY_FRAGMENTS
	.align		4
.L_69:
        /*01a8*/ 	.byte	0x04, 0x4f
        /*01aa*/ 	.short	(.L_71 - .L_70)


	//   ....[0]....
.L_70:
        /*01ac*/ 	.word	0x00000004


	//----- nvinfo : EIATTR_RESERVED_SMEM_USED
	.align		4
.L_71:
        /*01b0*/ 	.byte	0x01, 0x41
	.zero		2


	//----- nvinfo : EIATTR_SPARSE_MMA_MASK
	.align		4
        /*01b4*/ 	.byte	0x03, 0x50
        /*01b6*/ 	.short	0x0000


	//----- nvinfo : EIATTR_TCGEN05_1CTA_USED
	.align		4
        /*01b8*/ 	.byte	0x01, 0x51
	.zero		2


	//----- nvinfo : EIATTR_MAXREG_COUNT
	.align		4
        /*01bc*/ 	.byte	0x03, 0x1b
        /*01be*/ 	.short	0x00ff


	//----- nvinfo : EIATTR_NUM_BARRIERS
	.align		4
        /*01c0*/ 	.byte	0x02, 0x4c
        /*01c2*/ 	.byte	0x01
	.zero		1


	//----- nvinfo : EIATTR_INT_WARP_WIDE_INSTR_OFFSETS
	.align		4
        /*01c4*/ 	.byte	0x04, 0x31
        /*01c6*/ 	.short	(.L_73 - .L_72)


	//   ....[0]....
.L_72:
        /*01c8*/ 	.word	0x00001350


	//   ....[1]....
        /*01cc*/ 	.word	0x00001360


	//   ....[2]....
        /*01d0*/ 	.word	0x000017c0


	//   ....[3]....
        /*01d4*/ 	.word	0x000018a0


	//   ....[4]....
        /*01d8*/ 	.word	0x00004490


	//   ....[5]....
        /*01dc*/ 	.word	0x00007e60


	//   ....[6]....
        /*01e0*/ 	.word	0x00007eb0


	//----- nvinfo : EIATTR_COOP_GROUP_MASK_REGIDS
	.align		4
.L_73:
        /*01e4*/ 	.byte	0x04, 0x29
        /*01e6*/ 	.short	(.L_75 - .L_74)


	//   ....[0]....
.L_74:
        /*01e8*/ 	.word	0xffffffff


	//   ....[1]....
        /*01ec*/ 	.word	0xffffffff


	//   ....[2]....
        /*01f0*/ 	.word	0xffffffff


	//   ....[3]....
        /*01f4*/ 	.word	0xffffffff


	//----- nvinfo : EIATTR_COOP_GROUP_INSTR_OFFSETS
	.align		4
.L_75:
        /*01f8*/ 	.byte	0x04, 0x28
        /*01fa*/ 	.short	(.L_77 - .L_76)


	//   ....[0]....
.L_76:
        /*01fc*/ 	.word	0x00000050


	//   ....[1]....
        /*0200*/ 	.word	0x00000310


	//   ....[2]....
        /*0204*/ 	.word	0x00007cf0


	//   ....[3]....
        /*0208*/ 	.word	0x00007f60


	//----- nvinfo : EIATTR_VRC_CTA_INIT_COUNT
	.align		4
.L_77:
        /*020c*/ 	.byte	0x02, 0x4a
        /*020e*/ 	.byte	0x80
	.zero		1


	//----- nvinfo : EIATTR_MBARRIER_INSTR_OFFSETS
	.align		4
        /*0210*/ 	.byte	0x04, 0x39
        /*0212*/ 	.short	(.L_79 - .L_78)


	//   ....[0]....
.L_78:
        /*0214*/ 	.word	0x00001690
        /*0218*/ 	.word	0x000000ff
        /*021c*/ 	.word	0x00000000
        /*0220*/ 	.short	0x0100
        /*0222*/ 	.byte	0x10
	.zero		1


	//   ....[1]....
        /*0224*/ 	.word	0x00001890
        /*0228*/ 	.word	0x000000ff
        /*022c*/ 	.word	0x00005008
        /*0230*/ 	.short	0x0100
        /*0232*/ 	.byte	0x0c
	.zero		1


	//   ....[2]....
        /*0234*/ 	.word	0x000019e0
        /*0238*/ 	.word	0x000000ff
        /*023c*/ 	.word	0x00003000
        /*0240*/ 	.short	0x0100
        /*0242*/ 	.byte	0x0c
	.zero		1


	//   ....[3]....
        /*0244*/ 	.word	0x00001bc0
        /*0248*/ 	.word	0x000000ff
        /*024c*/ 	.word	0x00003000
        /*0250*/ 	.short	0x010a
        /*0252*/ 	.byte	0x0c
	.zero		1


	//   ....[4]....
        /*0254*/ 	.word	0x00001ce0
        /*0258*/ 	.word	0x000000ff
        /*025c*/ 	.word	0x00003000
        /*0260*/ 	.short	0x0108
        /*0262*/ 	.byte	0x0c
	.zero		1


	//   ....[5]....
        /*0264*/ 	.word	0x000045d0
        /*0268*/ 	.word	0x000000ff
        /*026c*/ 	.word	0x00005010
        /*0270*/ 	.short	0x0100
        /*0272*/ 	.byte	0x0c
	.zero		1


	//   ....[6]....
        /*0274*/ 	.word	0x000046f0
        /*0278*/ 	.word	0x000000ff
        /*027c*/ 	.word	0x00005010
        /*0280*/ 	.short	0x010a
        /*0282*/ 	.byte	0x0c
	.zero		1


	//   ....[7]....
        /*0284*/ 	.word	0x00004740
        /*0288*/ 	.word	0x000000ff
        /*028c*/ 	.word	0x00005010
        /*0290*/ 	.short	0x0108
        /*0292*/ 	.byte	0x0c
	.zero		1


	//   ....[8]....
        /*0294*/ 	.word	0x000047b0
        /*0298*/ 	.word	0x000000ff
        /*029c*/ 	.word	0x00000000
        /*02a0*/ 	.short	0x010a
        /*02a2*/ 	.byte	0x10
	.zero		1


	//   ....[9]....
        /*02a4*/ 	.word	0x00006910
        /*02a8*/ 	.word	0x000000ff
        /*02ac*/ 	.word	0x00000000
        /*02b0*/ 	.short	0x010a
        /*02b2*/ 	.byte	0x10
	.zero		1


	//   ....[10]....
        /*02b4*/ 	.word	0x00006a80
        /*02b8*/ 	.word	0x000000ff
        /*02bc*/ 	.word	0x00005000
        /*02c0*/ 	.short	0x0108
        /*02c2*/ 	.byte	0x0c
	.zero		1


	//   ....[11]....
        /*02c4*/ 	.word	0x00006bb0
        /*02c8*/ 	.word	0x000000ff
        /*02cc*/ 	.word	0x00005008
        /*02d0*/ 	.short	0x0108
        /*02d2*/ 	.byte	0x0c
	.zero		1


	//   ....[12]....
        /*02d4*/ 	.word	0x00007f80
        /*02d8*/ 	.word	0x000000ff
        /*02dc*/ 	.word	0x00003000
        /*02e0*/ 	.short	0x010a
        /*02e2*/ 	.byte	0x0c
	.zero		1


	//   ....[13]....
        /*02e4*/ 	.word	0x00007fb0
        /*02e8*/ 	.word	0x000000ff
        /*02ec*/ 	.word	0x00005010
        /*02f0*/ 	.short	0x010a
        /*02f2*/ 	.byte	0x0c
	.zero		1


	//   ....[14]....
        /*02f4*/ 	.word	0x00007fe0
        /*02f8*/ 	.word	0x000000ff
        /*02fc*/ 	.word	0x00000000
        /*0300*/ 	.short	0x010a
        /*0302*/ 	.byte	0x10
	.zero		1


	//   ....[15]....
        /*0304*/ 	.word	0x00008010
        /*0308*/ 	.word	0x000000ff
        /*030c*/ 	.word	0x00000000
        /*0310*/ 	.short	0x010a
        /*0312*/ 	.byte	0x10
	.zero		1


	//----- nvinfo : EIATTR_NUM_MBARRIERS
	.align		4
.L_79:
        /*0314*/ 	.byte	0x03, 0x38
        /*0316*/ 	.short	0xffff


	//----- nvinfo : EIATTR_EXIT_INSTR_OFFSETS
	.align		4
        /*0318*/ 	.byte	0x04, 0x1c
        /*031a*/ 	.short	(.L_81 - .L_80)


	//   ....[0]....
.L_80:
        /*031c*/ 	.word	0x00007f70


	//----- nvinfo : EIATTR_REQNTID
	.align		4
.L_81:
        /*0320*/ 	.byte	0x04, 0x10
        /*0322*/ 	.short	(.L_83 - .L_82)
.L_82:
        /*0324*/ 	.word	0x00000080
        /*0328*/ 	.word	0x00000001
        /*032c*/ 	.word	0x00000001


	//----- nvinfo : EIATTR_CRS_STACK_SIZE
	.align		4
.L_83:
        /*0330*/ 	.byte	0x04, 0x1e
        /*0332*/ 	.short	(.L_85 - .L_84)
.L_84:
        /*0334*/ 	.word	0x00000000


	//----- nvinfo : EIATTR_CBANK_PARAM_SIZE
	.align		4
.L_85:
        /*0338*/ 	.byte	0x03, 0x19
        /*033a*/ 	.short	0x0088


	//----- nvinfo : EIATTR_PARAM_CBANK
	.align		4
        /*033c*/ 	.byte	0x04, 0x0a
        /*033e*/ 	.short	(.L_87 - .L_86)
	.align		4
.L_86:
        /*0340*/ 	.word	index@(.nv.constant0.attn_fwd)
        /*0344*/ 	.short	0x0380
        /*0346*/ 	.short	0x0088


	//----- nvinfo : EIATTR_SW_WAR
	.align		4
.L_87:
        /*0348*/ 	.byte	0x04, 0x36
        /*034a*/ 	.short	(.L_89 - .L_88)
.L_88:
        /*034c*/ 	.word	0x00000008
.L_89:


//--------------------- .nv.compat                --------------------------
	.section	.nv.compat,"",@"SHT_CUDA_COMPAT_INFO"
	.align	4
        /*0000*/ 	.byte	0x02, 0x02, 0x02, 0x00, 0x02, 0x05, 0x05, 0x00, 0x02, 0x03, 0x00, 0x00, 0x02, 0x06, 0x01, 0x00


//--------------------- .nv.callgraph             --------------------------
	.section	.nv.callgraph,"",@"SHT_CUDA_CALLGRAPH"
	.align	4
	.sectionentsize	8
	.align		4
        /*0000*/ 	.word	0x00000000
	.align		4
        /*0004*/ 	.word	0xffffffff
	.align		4
        /*0008*/ 	.word	0x00000000
	.align		4
        /*000c*/ 	.word	0xfffffffe
	.align		4
        /*0010*/ 	.word	0x00000000
	.align		4
        /*0014*/ 	.word	0xfffffffd
	.align		4
        /*0018*/ 	.word	0x00000000
	.align		4
        /*001c*/ 	.word	0xfffffffc


//--------------------- .nv.constant4             --------------------------
	.section	.nv.constant4,"a",@progbits
	.align	8
	.align		8
.nv.constant4:
        /*0000*/ 	.dword	_$_str


//--------------------- .text.attn_fwd            --------------------------
	.section	.text.attn_fwd,"ax",@progbits
	.align	128
        .global         attn_fwd
        .type           attn_fwd,@function
        .size           attn_fwd,(.L_x_28 - attn_fwd)
        .other          attn_fwd,@"STO_CUDA_ENTRY STV_DEFAULT"
attn_fwd:
.text.attn_fwd:
[----:B------:R-:W0:Y:S01]  /*0000*/  LDC R1, c[0x0][0x37c] ;  /* 0x0000df00ff017b82 */ /* 0x000e220000000800 */
[----:B------:R-:W1:Y:S02]  /*0010*/  S2R R69, SR_TID.X ;  /* 0x0000000000457919 */ /* 0x000e640000002100 */
[----:B-1----:R-:W-:-:S13]  /*0020*/  ISETP.GE.U32.AND P0, PT, R69, 0x20, PT ;  /* 0x000000204500780c */ /* 0x002fda0003f06070 */
[----:B------:R-:W-:Y:S05]  /*0030*/  @P0 BRA `(.L_x_0) ;  /* 0x0000000000b80947 */ /* 0x000fea0003800000 */
[----:B------:R-:W1:Y:S01]  /*0040*/  S2UR UR6, SR_CgaCtaId ;  /* 0x00000000000679c3 */ /* 0x000e620000008800 */
[----:B------:R-:W-:Y:S01]  /*0050*/  NOP ;  /* 0x0000000000007918 */ /* 0x000fe20000000000 */
[----:B------:R-:W-:Y:S02]  /*0060*/  UMOV UR4, 0x40 ;  /* 0x0000004000047882 */ /* 0x000fe40000000000 */
[----:B-1----:R-:W-:-:S09]  /*0070*/  ULEA UR4, UR6, UR4, 0x18 ;  /* 0x0000000406047291 */ /* 0x002fd2000f8ec0ff */
[----:B------:R-:W1:Y:S01]  /*0080*/  LDS.U8 R0, [UR4] ;  /* 0x00000004ff007984 */ /* 0x000e620008000000 */
[----:B------:R-:W-:Y:S02]  /*0090*/  UMOV UR4, 0x400 ;  /* 0x0000040000047882 */ /* 0x000fe40000000000 */
[----:B------:R-:W-:Y:S01]  /*00a0*/  ULEA UR4, UR6, UR4, 0x18 ;  /* 0x0000000406047291 */ /* 0x000fe2000f8ec0ff */
[----:B-1----:R-:W-:-:S13]  /*00b0*/  ISETP.NE.AND P1, PT, R0, RZ, PT ;  /* 0x000000ff0000720c */ /* 0x002fda0003f25270 */
[----:B------:R-:W-:Y:S05]  /*00c0*/  @P1 BRA `(.L_x_1) ;  /* 0x00000000007c1947 */ /* 0x000fea0003800000 */
[----:B------:R-:W-:-:S13]  /*00d0*/  ELECT P1, URZ, PT ;  /* 0x0000000000ff782f */ /* 0x000fda0003820000 */
[----:B------:R-:W-:Y:S05]  /*00e0*/  @!P1 BRA `(.L_x_2) ;  /* 0x0000000000849947 */ /* 0x000fea0003800000 */
[----:B------:R-:W-:Y:S01]  /*00f0*/  UMOV UR5, 0x4 ;  /* 0x0000000400057882 */ /* 0x000fe20000000000 */
[----:B------:R-:W-:Y:S01]  /*0100*/  HFMA2 R4, -RZ, RZ, 0, 5.9604644775390625e-08 ;  /* 0x00000001ff047431 */ /* 0x000fe200000001ff */
[----:B------:R-:W-:-:S03]  /*0110*/  MOV R5, 0xf ;  /* 0x0000000f00057802 */ /* 0x000fc60000000f00 */
[----:B------:R-:W-:Y:S04]  /*0120*/  DEPBAR.LE SB1, 0x36 ;  /* 0x00009d800000791a */ /* 0x000fe80000000000 */
[----:B------:R-:W1:Y:S02]  /*0130*/  UTCATOMSWS.FIND_AND_SET.ALIGN UP0, UR5, UR5 ;  /* 0x00000005000575e3 */ /* 0x000e640008000800 */
[----:B-1----:R-:W-:-:S04]  /*0140*/  PLOP3.LUT P1, PT, PT, PT, UP0, 0x80, 0x8 ;  /* 0x000000000008781c */ /* 0x002fc80003f2f008 */
[----:B------:R-:W-:-:S04]  /*0150*/  SEL R0, RZ, 0xffffffff, !P1 ;  /* 0xffffffffff007807 */ /* 0x000fc80004800000 */
[----:B------:R-:W-:Y:S02]  /*0160*/  ISETP.NE.AND P1, PT, R0, RZ, PT ;  /* 0x000000ff0000720c */ /* 0x000fe40003f25270 */
[----:B------:R-:W-:-:S11]  /*0170*/  MOV R0, UR5 ;  /* 0x0000000500007c02 */ /* 0x000fd60008000f00 */
[----:B------:R-:W-:Y:S05]  /*0180*/  @P1 BRA `(.L_x_3) ;  /* 0x0000000000241947 */ /* 0x000fea0003800000 */
.L_x_4:
[----:B------:R-:W-:Y:S05]  /*0190*/  NANOSLEEP 0x64 ;  /* 0x000000640000795d */ /* 0x000fea0003800000 */
[----:B------:R-:W-:-:S05]  /*01a0*/  UMOV UR5, 0x4 ;  /* 0x0000000400057882 */ /* 0x000fca0000000000 */
[----:B------:R-:W-:Y:S04]  /*01b0*/  DEPBAR.LE SB1, 0x36 ;  /* 0x00009d800000791a */ /* 0x000fe80000000000 */
[----:B------:R-:W1:Y:S02]  /*01c0*/  UTCATOMSWS.FIND_AND_SET.ALIGN UP0, UR5, UR5 ;  /* 0x00000005000575e3 */ /* 0x000e640008000800 */
[----:B-1----:R-:W-:-:S04]  /*01d0*/  PLOP3.LUT P1, PT, PT, PT, UP0, 0x80, 0x8 ;  /* 0x000000000008781c */ /* 0x002fc80003f2f008 */
[----:B------:R-:W-:-:S04]  /*01e0*/  SEL R0, RZ, 0xffffffff, !P1 ;  /* 0xffffffffff007807 */ /* 0x000fc80004800000 */
[----:B------:R-:W-:Y:S02]  /*01f0*/  ISETP.NE.AND P1, PT, R0, RZ, PT ;  /* 0x000000ff0000720c */ /* 0x000fe40003f25270 */
[----:B------:R-:W-:-:S11]  /*0200*/  MOV R0, UR5 ;  /* 0x0000000500007c02 */ /* 0x000fd60008000f00 */
[----:B------:R-:W-:Y:S05]  /*0210*/  @!P1 BRA `(.L_x_4) ;  /* 0xfffffffc00dc9947 */ /* 0x000fea000383ffff */
.L_x_3:
[----:B------:R-:W-:Y:S01]  /*0220*/  IADD3 R3, PT, PT, R0, 0x10, RZ ;  /* 0x0000001000037810 */ /* 0x000fe20007ffe0ff */
[----:B------:R-:W-:Y:S01]  /*0230*/  UMOV UR5, 0x50 ;  /* 0x0000005000057882 */ /* 0x000fe20000000000 */
[----:B------:R-:W-:Y:S01]  /*0240*/  SHF.L.U32 R2, R5, R0, RZ ;  /* 0x0000000005027219 */ /* 0x000fe200000006ff */
[----:B------:R-:W-:Y:S01]  /*0250*/  ULEA UR5, UR6, UR5, 0x18 ;  /* 0x0000000506057291 */ /* 0x000fe2000f8ec0ff */
[----:B------:R-:W-:Y:S02]  /*0260*/  SHF.L.U32 R3, R4, R3, RZ ;  /* 0x0000000304037219 */ /* 0x000fe400000006ff */
[----:B------:R-:W-:Y:S02]  /*0270*/  SHF.L.U32 R0, R0, 0x5, RZ ;  /* 0x0000000500007819 */ /* 0x000fe400000006ff */
[----:B------:R-:W-:-:S05]  /*0280*/  LOP3.LUT R2, R3, R2, RZ, 0xfc, !PT ;  /* 0x0000000203027212 */ /* 0x000fca00078efcff */
[----:B------:R1:W-:Y:S04]  /*0290*/  ATOMS.OR RZ, [UR5], R2 ;  /* 0x00000002ffff798c */ /* 0x0003e8000b000005 */
[----:B------:R1:W-:Y:S01]  /*02a0*/  STS [UR4], R0 ;  /* 0x00000000ff007988 */ /* 0x0003e20008000804 */
[----:B------:R-:W-:Y:S05]  /*02b0*/  BRA `(.L_x_2) ;  /* 0x0000000000107947 */ /* 0x000fea0003800000 */
.L_x_1:
[----:B------:R-:W-:Y:S02]  /*02c0*/  MOV R0, 0xffffffff ;  /* 0xffffffff00007802 */ /* 0x000fe40000000f00 */
[----:B------:R-:W-:-:S03]  /*02d0*/  MOV R2, 0x300 ;  /* 0x0000030000027802 */ /* 0x000fc60000000f00 */
[----:B------:R1:W-:Y:S04]  /*02e0*/  STS [UR4], R0 ;  /* 0x00000000ff007988 */ /* 0x0003e80008000804 */
[----:B01----:R-:W-:Y:S05]  /*02f0*/  CALL.REL.NOINC `($__internal_1_$__cuda_sm10x_tcgen05_guardrail_trap_phase_invalid_during_alloc) ;  /* 0x0000007c005c7944 */ /* 0x003fea0003c00000 */
.L_x_2:
[----:B------:R-:W-:Y:S05]  /*0300*/  WARPSYNC.ALL ;  /* 0x0000000000007948 */ /* 0x000fea0003800000 */
[----:B------:R-:W-:Y:S01]  /*0310*/  NOP ;  /* 0x0000000000007918 */ /* 0x000fe20000000000 */
.L_x_0:
[----:B------:R-:W2:Y:S01]  /*0320*/  S2R R3, SR_CTAID.X ;  /* 0x0000000000037919 */ /* 0x000ea20000002500 */
[----:B------:R-:W3:Y:S01]  /*0330*/  S2UR UR9, SR_CTAID.Y ;  /* 0x00000000000979c3 */ /* 0x000ee20000002600 */
[----:B------:R-:W3:Y:S01]  /*0340*/  LDCU.64 UR4, c[0x0][0x3b0] ;  /* 0x00007600ff0477ac */ /* 0x000ee20008000a00 */
[----:B-1----:R-:W-:Y:S01]  /*0350*/  LOP3.LUT R0, R69, 0x7f, RZ, 0xc0, !PT ;  /* 0x0000007f45007812 */ /* 0x002fe200078ec0ff */
[----:B------:R-:W-:Y:S01]  /*0360*/  UMOV UR12, 0x400 ;  /* 0x00000400000c7882 */ /* 0x000fe20000000000 */
[----:B------:R-:W1:Y:S04]  /*0370*/  LDCU.64 UR28, c[0x0][0x358] ;  /* 0x00006b00ff1c77ac */ /* 0x000e680008000a00 */
[----:B------:R-:W4:Y:S08]  /*0380*/  LDC.64 R4, c[0x0][0x380] ;  /* 0x0000e000ff047b82 */ /* 0x000f300000000a00 */
[----:B------:R-:W0:Y:S08]  /*0390*/  LDC R75, c[0x0][0x3b8] ;  /* 0x0000ee00ff4b7b82 */ /* 0x000e300000000800 */
[----:B------:R-:W0:Y:S01]  /*03a0*/  S2UR UR6, SR_CgaCtaId ;  /* 0x00000000000679c3 */ /* 0x000e220000008800 */
[----:B---3--:R-:W-:-:S04]  /*03b0*/  UIMAD UR4, UR9, UR4, URZ ;  /* 0x00000004090472a4 */ /* 0x008fc8000f8e02ff */
[----:B------:R-:W-:Y:S01]  /*03c0*/  USHF.L.U32 UR7, UR4, 0x1, URZ ;  /* 0x0000000104077899 */ /* 0x000fe200080006ff */
[----:B--2---:R-:W-:-:S05]  /*03d0*/  LEA R0, R3, R0, 0x7 ;  /* 0x0000000003007211 */ /* 0x004fca00078e38ff */
[----:B------:R-:W-:Y:S01]  /*03e0*/  IMAD R2, R0, UR5, RZ ;  /* 0x0000000500027c24 */ /* 0x000fe2000f8e02ff */
[----:B------:R-:W-:Y:S01]  /*03f0*/  UIMAD.WIDE UR4, UR4, 0x2, URZ ;  /* 0x00000002040478a5 */ /* 0x000fe2000f8e02ff */
[----:B0-----:R-:W-:-:S03]  /*0400*/  IMAD R11, R75, 0x6, RZ ;  /* 0x000000064b0b7824 */ /* 0x001fc600078e02ff */
[C---:B------:R-:W-:Y:S01]  /*0410*/  SHF.L.U32 R13, R2.reuse, 0x1, RZ ;  /* 0x00000001020d7819 */ /* 0x040fe200000006ff */
[----:B------:R-:W-:-:S03]  /*0420*/  IMAD.HI R2, R2, 0x2, RZ ;  /* 0x0000000202027827 */ /* 0x000fc600078e02ff */
[----:B----4-:R-:W-:Y:S01]  /*0430*/  IADD3 R12, P1, P2, R13, UR7, R4 ;  /* 0x000000070d0c7c10 */ /* 0x010fe2000fa3e004 */
[C---:B------:R-:W-:Y:S02]  /*0440*/  IMAD R19, R75.reuse, 0xc, RZ ;  /* 0x0000000c4b137824 */ /* 0x040fe400078e02ff */
[C---:B------:R-:W-:Y:S01]  /*0450*/  IMAD R21, R75.reuse, 0x22, RZ ;  /* 0x000000224b157824 */ /* 0x040fe200078e02ff */
[----:B------:R-:W-:Y:S01]  /*0460*/  IADD3.X R13, PT, PT, R2, UR5, R5, P1, P2 ;  /* 0x00000005020d7c10 */ /* 0x000fe20008fe4405 */
[----:B------:R-:W-:Y:S01]  /*0470*/  BAR.SYNC.DEFER_BLOCKING 0x0 ;  /* 0x0000000000007b1d */ /* 0x000fe20000010000 */
[C---:B------:R-:W-:Y:S01]  /*0480*/  IMAD R27, R75.reuse, 0x24, RZ ;  /* 0x000000244b1b7824 */ /* 0x040fe200078e02ff */
[C---:B------:R-:W-:Y:S01]  /*0490*/  LEA R5, R75.reuse, R75, 0x1 ;  /* 0x0000004b4b057211 */ /* 0x040fe200078e08ff */
[----:B------:R-:W-:Y:S01]  /*04a0*/  IMAD R25, R75, 0x18, RZ ;  /* 0x000000184b197824 */ /* 0x000fe200078e02ff */
[-C--:B------:R-:W-:Y:S01]  /*04b0*/  IADD3 R20, P6, PT, R11, R12.reuse, RZ ;  /* 0x0000000c0b147210 */ /* 0x080fe20007fde0ff */
[----:B------:R-:W-:Y:S01]  /*04c0*/  ULEA UR12, UR6, UR12, 0x18 ;  /* 0x0000000c060c7291 */ /* 0x000fe2000f8ec0ff */
[-C--:B------:R-:W-:Y:S01]  /*04d0*/  IADD3 R26, P5, PT, R19, R12.reuse, RZ ;  /* 0x0000000c131a7210 */ /* 0x080fe20007fbe0ff */
[----:B------:R-:W-:Y:S01]  /*04e0*/  IMAD R31, R75, 0x30, RZ ;  /* 0x000000304b1f7824 */ /* 0x000fe200078e02ff */
[-C--:B------:R-:W-:Y:S01]  /*04f0*/  IADD3 R6, P3, PT, R21, R12.reuse, RZ ;  /* 0x0000000c15067210 */ /* 0x080fe20007f7e0ff */
[----:B------:R-:W-:Y:S01]  /*0500*/  IMAD R35, R75, 0xa, RZ ;  /* 0x0000000a4b237824 */ /* 0x000fe200078e02ff */
[-C--:B------:R-:W-:Y:S01]  /*0510*/  IADD3 R2, P2, PT, R27, R12.reuse, RZ ;  /* 0x0000000c1b027210 */ /* 0x080fe20007f5e0ff */
[----:B------:R-:W-:Y:S01]  /*0520*/  IMAD R43, R75, 0xe, RZ ;  /* 0x0000000e4b2b7824 */ /* 0x000fe200078e02ff */
[-C--:B------:R-:W-:Y:S01]  /*0530*/  LEA.HI.X.SX32 R21, R5, R13.reuse, 0x1, P6 ;  /* 0x0000000d05157211 */ /* 0x080fe200030f0eff */
[----:B------:R-:W-:Y:S01]  /*0540*/  IMAD R29, R75, 0x26, RZ ;  /* 0x000000264b1d7824 */ /* 0x000fe200078e02ff */
[-C--:B------:R-:W-:Y:S01]  /*0550*/  LEA.HI.X.SX32 R27, R11, R13.reuse, 0x1, P5 ;  /* 0x0000000d0b1b7211 */ /* 0x080fe200028f0eff */
[C---:B------:R-:W-:Y:S01]  /*0560*/  IMAD R51, R75.reuse, 0x12, RZ ;  /* 0x000000124b337824 */ /* 0x040fe200078e02ff */
[C---:B------:R-:W-:Y:S01]  /*0570*/  SHF.L.U32 R23, R75.reuse, 0x4, RZ ;  /* 0x000000044b177819 */ /* 0x040fe200000006ff */
[----:B------:R-:W-:Y:S01]  /*0580*/  IMAD R55, R75, 0x14, RZ ;  /* 0x000000144b377824 */ /* 0x000fe200078e02ff */
[-C--:B------:R-:W-:Y:S01]  /*0590*/  IADD3 R38, P6, PT, R25, R12.reuse, RZ ;  /* 0x0000000c19267210 */ /* 0x080fe20007fde0ff */
[C---:B------:R-:W-:Y:S01]  /*05a0*/  IMAD R59, R75.reuse, 0x16, RZ ;  /* 0x000000164b3b7824 */ /* 0x040fe200078e02ff */
[CC--:B------:R-:W-:Y:S01]  /*05b0*/  LEA R46, P5, R75.reuse, R12.reuse, 0x5 ;  /* 0x0000000c4b2e7211 */ /* 0x0c0fe200078a28ff */
[C---:B------:R-:W-:Y:S01]  /*05c0*/  IMAD R37, R75.reuse, 0xb, RZ ;  /* 0x0000000b4b257824 */ /* 0x040fe200078e02ff */
[C---:B------:R-:W-:Y:S01]  /*05d0*/  SHF.L.U32 R3, R75.reuse, 0x1, RZ ;  /* 0x000000014b037819 */ /* 0x040fe200000006ff */
[C---:B------:R-:W-:Y:S01]  /*05e0*/  IMAD R65, R75.reuse, 0x1a, RZ ;  /* 0x0000001a4b417824 */ /* 0x040fe200078e02ff */
[----:B------:R-:W-:Y:S01]  /*05f0*/  SHF.L.U32 R17, R75, 0x3, RZ ;  /* 0x000000034b117819 */ /* 0x000fe200000006ff */
[----:B------:R-:W0:Y:S01]  /*0600*/  LDS R72, [UR12] ;  /* 0x0000000cff487984 */ /* 0x000e220008000800 */
[-C--:B------:R-:W-:Y:S01]  /*0610*/  IADD3 R10, P4, PT, R31, R12.reuse, RZ ;  /* 0x0000000c1f0a7210 */ /* 0x080fe20007f9e0ff */
[C---:B------:R-:W-:Y:S01]  /*0620*/  IMAD R71, R75.reuse, 0x1c, RZ ;  /* 0x0000001c4b477824 */ /* 0x040fe200078e02ff */
[----:B------:R-:W-:Y:S01]  /*0630*/  LEA R30, P1, R75, R12, 0x4 ;  /* 0x0000000c4b1e7211 */ /* 0x000fe200078220ff */
[----:B------:R-:W-:Y:S01]  /*0640*/  BAR.SYNC.DEFER_BLOCKING 0x0 ;  /* 0x0000000000007b1d */ /* 0x000fe20000010000 */
[----:B------:R-:W-:-:S02]  /*0650*/  LEA.HI.X.SX32 R39, R19, R13, 0x1, P6 ;  /* 0x0000000d13277211 */ /* 0x000fc400030f0eff */
[-C--:B------:R-:W-:Y:S02]  /*0660*/  LEA.HI.X.SX32 R47, R23, R13.reuse, 0x1, P5 ;  /* 0x0000000d172f7211 */ /* 0x080fe400028f0eff */
[-C--:B------:R-:W-:Y:S01]  /*0670*/  IADD3 R16, P6, PT, R3, R12.reuse, RZ ;  /* 0x0000000c03107210 */ /* 0x080fe20007fde0ff */
[C---:B------:R-:W-:Y:S01]  /*0680*/  IMAD R73, R75.reuse, 0x1e, RZ ;  /* 0x0000001e4b497824 */ /* 0x040fe200078e02ff */
[CC--:B------:R-:W-:Y:S01]  /*0690*/  LEA R18, P5, R75.reuse, R12.reuse, 0x2 ;  /* 0x0000000c4b127211 */ /* 0x0c0fe200078a10ff */
[----:B------:R-:W-:Y:S01]  /*06a0*/  IMAD R41, R75, 0xd, RZ ;  /* 0x0000000d4b297824 */ /* 0x000fe200078e02ff */
[-C--:B------:R-:W-:Y:S01]  /*06b0*/  LEA.HI.X.SX32 R31, R17, R13.reuse, 0x1, P1 ;  /* 0x0000000d111f7211 */ /* 0x080fe200008f0eff */
[----:B------:R-:W-:Y:S01]  /*06c0*/  IMAD R77, R75, 0x28, RZ ;  /* 0x000000284b4d7824 */ /* 0x000fe200078e02ff */
[-C--:B------:R-:W-:Y:S01]  /*06d0*/  LEA.HI.X.SX32 R11, R25, R13.reuse, 0x1, P4 ;  /* 0x0000000d190b7211 */ /* 0x080fe200020f0eff */
[C---:B------:R-:W-:Y:S01]  /*06e0*/  IMAD R79, R75.reuse, 0x2a, RZ ;  /* 0x0000002a4b4f7824 */ /* 0x040fe200078e02ff */
[C---:B------:R-:W-:Y:S01]  /*06f0*/  SHF.L.U32 R7, R75.reuse, 0x2, RZ ;  /* 0x000000024b077819 */ /* 0x040fe200000006ff */
[C---:B------:R-:W-:Y:S01]  /*0700*/  IMAD R81, R75.reuse, 0x2c, RZ ;  /* 0x0000002c4b517824 */ /* 0x040fe200078e02ff */
[CC--:B------:R-:W-:Y:S01]  /*0710*/  LEA R22, P4, R75.reuse, R12.reuse, 0x3 ;  /* 0x0000000c4b167211 */ /* 0x0c0fe200078818ff */
[C---:B------:R-:W-:Y:S01]  /*0720*/  IMAD R83, R75.reuse, 0x2e, RZ ;  /* 0x0000002e4b537824 */ /* 0x040fe200078e02ff */
[CC--:B------:R-:W-:Y:S01]  /*0730*/  LEA.HI.X.SX32 R17, R75.reuse, R13.reuse, 0x1, P6 ;  /* 0x0000000d4b117211 */ /* 0x0c0fe200030f0eff */
[----:B------:R-:W-:Y:S01]  /*0740*/  IMAD R85, R75, 0x32, RZ ;  /* 0x000000324b557824 */ /* 0x000fe200078e02ff */
[----:B------:R-:W-:Y:S01]  /*0750*/  LEA.HI.X.SX32 R19, R3, R13, 0x1, P5 ;  /* 0x0000000d03137211 */ /* 0x000fe200028f0eff */
[C---:B------:R-:W-:Y:S01]  /*0760*/  IMAD R53, R75.reuse, 0x13, RZ ;  /* 0x000000134b357824 */ /* 0x040fe200078e02ff */
[CC--:B------:R-:W-:Y:S01]  /*0770*/  LEA R9, R75.reuse, R75.reuse, 0x2 ;  /* 0x0000004b4b097211 */ /* 0x0c0fe200078e10ff */
[C---:B------:R-:W-:Y:S01]  /*0780*/  IMAD R57, R75.reuse, 0x15, RZ ;  /* 0x000000154b397824 */ /* 0x040fe200078e02ff */
[C---:B------:R-:W-:Y:S01]  /*0790*/  LEA R15, R75.reuse, -R75, 0x3 ;  /* 0x8000004b4b0f7211 */ /* 0x040fe200078e18ff */
[----:B------:R-:W-:Y:S01]  /*07a0*/  IMAD R61, R75, 0x17, RZ ;  /* 0x000000174b3d7824 */ /* 0x000fe200078e02ff */
[-C--:B------:R-:W-:Y:S01]  /*07b0*/  IADD3 R24, P6, PT, R35, R12.reuse, RZ ;  /* 0x0000000c23187210 */ /* 0x080fe20007fde0ff */
[----:B------:R-:W-:Y:S01]  /*07c0*/  IMAD R63, R75, 0x19, RZ ;  /* 0x000000194b3f7824 */ /* 0x000fe200078e02ff */
[-C--:B------:R-:W-:Y:S01]  /*07d0*/  IADD3 R28, P5, PT, R43, R12.reuse, RZ ;  /* 0x0000000c2b1c7210 */ /* 0x080fe20007fbe0ff */
[----:B------:R-:W-:Y:S01]  /*07e0*/  IMAD R87, R75, 0x34, RZ ;  /* 0x000000344b577824 */ /* 0x000fe200078e02ff */
[-C--:B------:R-:W-:Y:S01]  /*07f0*/  IADD3 R8, P1, PT, R29, R12.reuse, RZ ;  /* 0x0000000c1d087210 */ /* 0x080fe20007f3e0ff */
[----:B------:R-:W-:Y:S01]  /*0800*/  IMAD R89, R75, 0x36, RZ ;  /* 0x000000364b597824 */ /* 0x000fe200078e02ff */
[----:B------:R-:W-:Y:S01]  /*0810*/  LEA.HI.X.SX32 R23, R7, R13, 0x1, P4 ;  /* 0x0000000d07177211 */ /* 0x000fe200020f0eff */
[C---:B------:R-:W-:Y:S01]  /*0820*/  IMAD R91, R75.reuse, 0x38, RZ ;  /* 0x000000384b5b7824 */ /* 0x040fe200078e02ff */
[C---:B------:R-:W-:Y:S01]  /*0830*/  LEA R33, R75.reuse, R75, 0x3 ;  /* 0x0000004b4b217211 */ /* 0x040fe200078e18ff */
[----:B------:R-:W-:Y:S01]  /*0840*/  IMAD R93, R75, 0x3a, RZ ;  /* 0x0000003a4b5d7824 */ /* 0x000fe200078e02ff */
[-C--:B------:R-:W-:Y:S01]  /*0850*/  IADD3 R32, P4, PT, R51, R12.reuse, RZ ;  /* 0x0000000c33207210 */ /* 0x080fe20007f9e0ff */
[----:B------:R-:W-:Y:S01]  /*0860*/  IMAD R95, R75, 0x3c, RZ ;  /* 0x0000003c4b5f7824 */ /* 0x000fe200078e02ff */
[-C--:B------:R-:W-:Y:S01]  /*0870*/  LEA.HI.X.SX32 R25, R9, R13.reuse, 0x1, P6 ;  /* 0x0000000d09197211 */ /* 0x080fe200030f0eff */
[----:B------:R-:W-:Y:S01]  /*0880*/  IMAD R97, R75, 0x3e, RZ ;  /* 0x0000003e4b617824 */ /* 0x000fe200078e02ff */
[-C--:B------:R-:W-:Y:S01]  /*0890*/  LEA.HI.X.SX32 R29, R15, R13.reuse, 0x1, P5 ;  /* 0x0000000d0f1d7211 */ /* 0x080fe200028f0eff */
[----:B------:R-:W-:Y:S01]  /*08a0*/  IMAD R67, R75, 0x1b, RZ ;  /* 0x0000001b4b437824 */ /* 0x000fe200078e02ff */
[-C--:B------:R-:W-:Y:S01]  /*08b0*/  IADD3 R34, P6, PT, R55, R12.reuse, RZ ;  /* 0x0000000c37227210 */ /* 0x080fe20007fde0ff */
[----:B-1----:R1:W5:Y:S01]  /*08c0*/  LDG.E.U16 R4, desc[UR28][R12.64] ;  /* 0x0000001c0c047981 */ /* 0x002362000c1e1500 */
[-C--:B------:R-:W-:Y:S01]  /*08d0*/  IADD3 R36, P5, PT, R59, R12.reuse, RZ ;  /* 0x0000000c3b247210 */ /* 0x080fe20007fbe0ff */
[----:B------:R-:W-:Y:S01]  /*08e0*/  IMAD R5, R75, 0x1d, RZ ;  /* 0x0000001d4b057824 */ /* 0x000fe200078e02ff */
[-C--:B------:R-:W-:Y:S01]  /*08f0*/  LEA.HI.X.SX32 R33, R33, R13.reuse, 0x1, P4 ;  /* 0x0000000d21217211 */ /* 0x080fe200020f0eff */
[----:B------:R-:W2:Y:S01]  /*0900*/  LDCU UR4, c[0x0][0x3c8] ;  /* 0x00007900ff0477ac */ /* 0x000ea20008000800 */
[----:B------:R-:W-:Y:S01]  /*0910*/  IADD3 R40, P4, PT, R65, R12, RZ ;  /* 0x0000000c41287210 */ /* 0x000fe20007f9e0ff */
[----:B------:R3:W5:Y:S01]  /*0920*/  LDG.E.U16 R68, desc[UR28][R10.64] ;  /* 0x0000001c0a447981 */ /* 0x000762000c1e1500 */
[----:B------:R-:W-:-:S02]  /*0930*/  LEA.HI.X.SX32 R35, R35, R13, 0x1, P6 ;  /* 0x0000000d23237211 */ /* 0x000fc400030f0eff */
[----:B------:R-:W-:Y:S01]  /*0940*/  LEA.HI.X.SX32 R37, R37, R13, 0x1, P5 ;  /* 0x0000000d25257211 */ /* 0x000fe200028f0eff */
[----:B------:R-:W5:Y:S01]  /*0950*/  LDG.E.U16 R17, desc[UR28][R16.64] ;  /* 0x0000001c10117981 */ /* 0x000f62000c1e1500 */
[CC--:B------:R-:W-:Y:S02]  /*0960*/  LEA R45, R75.reuse, -R75.reuse, 0x4 ;  /* 0x8000004b4b2d7211 */ /* 0x0c0fe400078e20ff */
[----:B------:R-:W-:Y:S01]  /*0970*/  LEA R49, R75, R75, 0x4 ;  /* 0x0000004b4b317211 */ /* 0x000fe200078e20ff */
[----:B------:R-:W5:Y:S01]  /*0980*/  LDG.E.U16 R19, desc[UR28][R18.64] ;  /* 0x0000001c12137981 */ /* 0x000f62000c1e1500 */
[-C--:B------:R-:W-:Y:S02]  /*0990*/  IADD3 R42, P6, PT, R71, R12.reuse, RZ ;  /* 0x0000000c472a7210 */ /* 0x080fe40007fde0ff */
[----:B------:R-:W-:Y:S01]  /*09a0*/  IADD3 R44, P5, PT, R73, R12, RZ ;  /* 0x0000000c492c7210 */ /* 0x000fe20007fbe0ff */
[----:B------:R-:W5:Y:S01]  /*09b0*/  LDG.E.U16 R24, desc[UR28][R24.64] ;  /* 0x0000001c18187981 */ /* 0x000f62000c1e1500 */
[----:B------:R-:W-:-:S02]  /*09c0*/  LEA.HI.X.SX32 R41, R41, R13, 0x1, P4 ;  /* 0x0000000d29297211 */ /* 0x000fc400020f0eff */
[-C--:B------:R-:W-:Y:S01]  /*09d0*/  IADD3 R14, P4, PT, R77, R12.reuse, RZ ;  /* 0x0000000c4d0e7210 */ /* 0x080fe20007f9e0ff */
[----:B------:R-:W5:Y:S01]  /*09e0*/  LDG.E.U16 R22, desc[UR28][R22.64] ;  /* 0x0000001c16167981 */ /* 0x000f62000c1e1500 */
[-C--:B------:R-:W-:Y:S02]  /*09f0*/  LEA.HI.X.SX32 R43, R43, R13.reuse, 0x1, P6 ;  /* 0x0000000d2b2b7211 */ /* 0x080fe400030f0eff */
[-C--:B------:R-:W-:Y:S01]  /*0a00*/  LEA.HI.X.SX32 R45, R45, R13.reuse, 0x1, P5 ;  /* 0x0000000d2d2d7211 */ /* 0x080fe200028f0eff */
[----:B------:R-:W5:Y:S01]  /*0a10*/  LDG.E.U16 R30, desc[UR28][R30.64] ;  /* 0x0000001c1e1e7981 */ /* 0x000f62000c1e1500 */
[-C--:B------:R-:W-:Y:S02]  /*0a20*/  LEA.HI.X.SX32 R7, R49, R13.reuse, 0x1, P3 ;  /* 0x0000000d31077211 */ /* 0x080fe400018f0eff */
[----:B------:R-:W-:Y:S01]  /*0a30*/  LEA.HI.X.SX32 R3, R51, R13, 0x1, P2 ;  /* 0x0000000d33037211 */ /* 0x000fe200010f0eff */
[----:B------:R-:W5:Y:S01]  /*0a40*/  LDG.E.U16 R38, desc[UR28][R38.64] ;  /* 0x0000001c26267981 */ /* 0x000f62000c1e1500 */
[----:B------:R-:W-:-:S02]  /*0a50*/  IADD3 R48, P6, PT, R79, R12, RZ ;  /* 0x0000000c4f307210 */ /* 0x000fc40007fde0ff */
[-C--:B------:R-:W-:Y:S01]  /*0a60*/  IADD3 R50, P5, PT, R81, R12.reuse, RZ ;  /* 0x0000000c51327210 */ /* 0x080fe20007fbe0ff */
[----:B------:R4:W5:Y:S01]  /*0a70*/  LDG.E.U16 R11, desc[UR28][R6.64] ;  /* 0x0000001c060b7981 */ /* 0x000962000c1e1500 */
[-C--:B------:R-:W-:Y:S02]  /*0a80*/  IADD3 R52, P3, PT, R83, R12.reuse, RZ ;  /* 0x0000000c53347210 */ /* 0x080fe40007f7e0ff */
[----:B------:R-:W-:Y:S01]  /*0a90*/  IADD3 R54, P2, PT, R85, R12, RZ ;  /* 0x0000000c55367210 */ /* 0x000fe20007f5e0ff */
[----:B------:R-:W5:Y:S01]  /*0aa0*/  LDG.E.U16 R46, desc[UR28][R46.64] ;  /* 0x0000001c2e2e7981 */ /* 0x000f62000c1e1500 */
[-C--:B------:R-:W-:Y:S02]  /*0ab0*/  LEA.HI.X.SX32 R9, R53, R13.reuse, 0x1, P1 ;  /* 0x0000000d35097211 */ /* 0x080fe400008f0eff */
[-C--:B------:R-:W-:Y:S01]  /*0ac0*/  LEA.HI.X.SX32 R15, R55, R13.reuse, 0x1, P4 ;  /* 0x0000000d370f7211 */ /* 0x080fe200020f0eff */
[----:B------:R-:W5:Y:S01]  /*0ad0*/  LDG.E.U16 R28, desc[UR28][R28.64] ;  /* 0x0000001c1c1c7981 */ /* 0x000f62000c1e1500 */
[----:B------:R-:W-:-:S02]  /*0ae0*/  LEA.HI.X.SX32 R49, R57, R13, 0x1, P6 ;  /* 0x0000000d39317211 */ /* 0x000fc400030f0eff */
[-C--:B------:R-:W-:Y:S01]  /*0af0*/  LEA.HI.X.SX32 R51, R59, R13.reuse, 0x1, P5 ;  /* 0x0000000d3b337211 */ /* 0x080fe200028f0eff */
[----:B------:R-:W5:Y:S01]  /*0b00*/  LDG.E.U16 R32, desc[UR28][R32.64] ;  /* 0x0000001c20207981 */ /* 0x000f62000c1e1500 */
[-C--:B------:R-:W-:Y:S02]  /*0b10*/  LEA.HI.X.SX32 R53, R61, R13.reuse, 0x1, P3 ;  /* 0x0000000d3d357211 */ /* 0x080fe400018f0eff */
[----:B------:R-:W-:Y:S01]  /*0b20*/  LEA.HI.X.SX32 R55, R63, R13, 0x1, P2 ;  /* 0x0000000d3f377211 */ /* 0x000fe200010f0eff */
[----:B------:R-:W5:Y:S01]  /*0b30*/  LDG.E.U16 R15, desc[UR28][R14.64] ;  /* 0x0000001c0e0f7981 */ /* 0x000f62000c1e1500 */
[-C--:B------:R-:W-:Y:S02]  /*0b40*/  IADD3 R56, P1, PT, R87, R12.reuse, RZ ;  /* 0x0000000c57387210 */ /* 0x080fe40007f3e0ff */
[-C--:B------:R-:W-:Y:S01]  /*0b50*/  IADD3 R58, P4, PT, R89, R12.reuse, RZ ;  /* 0x0000000c593a7210 */ /* 0x080fe20007f9e0ff */
[----:B------:R-:W5:Y:S01]  /*0b60*/  LDG.E.U16 R34, desc[UR28][R34.64] ;  /* 0x0000001c22227981 */ /* 0x000f62000c1e1500 */
[----:B------:R-:W-:-:S02]  /*0b70*/  IADD3 R60, P6, PT, R91, R12, RZ ;  /* 0x0000000c5b3c7210 */ /* 0x000fc40007fde0ff */
[-C--:B------:R-:W-:Y:S01]  /*0b80*/  IADD3 R62, P5, PT, R93, R12.reuse, RZ ;  /* 0x0000000c5d3e7210 */ /* 0x080fe20007fbe0ff */
[----:B------:R-:W5:Y:S01]  /*0b90*/  LDG.E.U16 R36, desc[UR28][R36.64] ;  /* 0x0000001c24247981 */ /* 0x000f62000c1e1500 */
[-C--:B------:R-:W-:Y:S02]  /*0ba0*/  IADD3 R64, P3, PT, R95, R12.reuse, RZ ;  /* 0x0000000c5f407210 */ /* 0x080fe40007f7e0ff */
[----:B------:R-:W-:Y:S01]  /*0bb0*/  IADD3 R66, P2, PT, R97, R12, RZ ;  /* 0x0000000c61427210 */ /* 0x000fe20007f5e0ff */
[----:B------:R-:W5:Y:S01]  /*0bc0*/  LDG.E.U16 R40, desc[UR28][R40.64] ;  /* 0x0000001c28287981 */ /* 0x000f62000c1e1500 */
[----:B-1----:R-:W-:Y:S02]  /*0bd0*/  LEA R12, R75, -R75, 0x5 ;  /* 0x8000004b4b0c7211 */ /* 0x002fe400078e28ff */
[-C--:B------:R-:W-:Y:S01]  /*0be0*/  LEA.HI.X.SX32 R57, R65, R13.reuse, 0x1, P1 ;  /* 0x0000000d41397211 */ /* 0x080fe200008f0eff */
[----:B------:R-:W5:Y:S01]  /*0bf0*/  LDG.E.U16 R42, desc[UR28][R42.64] ;  /* 0x0000001c2a2a7981 */ /* 0x000f62000c1e1500 */
[----:B------:R-:W-:-:S02]  /*0c00*/  LEA.HI.X.SX32 R59, R67, R13, 0x1, P4 ;  /* 0x0000000d433b7211 */ /* 0x000fc400020f0eff */
[-C--:B------:R-:W-:Y:S01]  /*0c10*/  LEA.HI.X.SX32 R61, R71, R13.reuse, 0x1, P6 ;  /* 0x0000000d473d7211 */ /* 0x080fe200030f0eff */
[----:B------:R-:W5:Y:S01]  /*0c20*/  LDG.E.U16 R44, desc[UR28][R44.64] ;  /* 0x0000001c2c2c7981 */ /* 0x000f62000c1e1500 */
[-C--:B------:R-:W-:Y:S02]  /*0c30*/  LEA.HI.X.SX32 R63, R5, R13.reuse, 0x1, P5 ;  /* 0x0000000d053f7211 */ /* 0x080fe400028f0eff */
[-C--:B------:R-:W-:Y:S01]  /*0c40*/  LEA.HI.X.SX32 R65, R73, R13.reuse, 0x1, P3 ;  /* 0x0000000d49417211 */ /* 0x080fe200018f0eff */
[----:B------:R1:W5:Y:S01]  /*0c50*/  LDG.E.U16 R5, desc[UR28][R26.64] ;  /* 0x0000001c1a057981 */ /* 0x000362000c1e1500 */
[----:B------:R-:W-:-:S03]  /*0c60*/  LEA.HI.X.SX32 R67, R12, R13, 0x1, P2 ;  /* 0x0000000d0c437211 */ /* 0x000fc600010f0eff */
[----:B------:R0:W5:Y:S01]  /*0c70*/  LDG.E.U16 R13, desc[UR28][R2.64] ;  /* 0x0000001c020d7981 */ /* 0x000162000c1e1500 */
[--C-:B---3--:R-:W-:Y:S02]  /*0c80*/  SHF.R.U32.HI R10, RZ, 0x5, R69.reuse ;  /* 0x00000005ff0a7819 */ /* 0x108fe40000011645 */
[C---:B----4-:R-:W-:Y:S01]  /*0c90*/  LOP3.LUT R6, R69.reuse, 0x1f, RZ, 0xc0, !PT ;  /* 0x0000001f45067812 */ /* 0x050fe200078ec0ff */
[----:B------:R-:W5:Y:S01]  /*0ca0*/  LDG.E.U16 R12, desc[UR28][R20.64] ;  /* 0x0000001c140c7981 */ /* 0x000f62000c1e1500 */
[----:B-1----:R-:W1:Y:S01]  /*0cb0*/  LDC.64 R26, c[0x0][0x388] ;  /* 0x0000e200ff1a7b82 */ /* 0x002e620000000a00 */
[----:B------:R-:W-:Y:S02]  /*0cc0*/  SHF.R.U32.HI R7, RZ, 0x5, R69 ;  /* 0x00000005ff077819 */ /* 0x000fe40000011645 */
[----:B------:R-:W5:Y:S01]  /*0cd0*/  LDG.E.U16 R48, desc[UR28][R48.64] ;  /* 0x0000001c30307981 */ /* 0x000f62000c1e1500 */
[----:B------:R-:W-:Y:S02]  /*0ce0*/  LOP3.LUT R70, R69, 0x3f, RZ, 0xc0, !PT ;  /* 0x0000003f45467812 */ /* 0x000fe400078ec0ff */
[----:B0-----:R-:W-:Y:S01]  /*0cf0*/  R2UR UR13, R72 ;  /* 0x00000000480d72ca */ /* 0x001fe200000e0000 */
[----:B------:R-:W5:Y:S01]  /*0d00*/  LDG.E.U16 R50, desc[UR28][R50.64] ;  /* 0x0000001c32327981 */ /* 0x000f62000c1e1500 */
[----:B------:R-:W0:Y:S01]  /*0d10*/  LDC.64 R2, c[0x0][0x3c0] ;  /* 0x0000f000ff027b82 */ /* 0x000e220000000a00 */
[----:B------:R-:W-:-:S02]  /*0d20*/  SGXT.U32 R10, R10, 0x2 ;  /* 0x000000020a0a781a */ /* 0x000fc40000000000 */
[----:B------:R2:W5:Y:S01]  /*0d30*/  LDG.E.U16 R20, desc[UR28][R8.64] ;  /* 0x0000001c08147981 */ /* 0x000562000c1e1500 */
[----:B------:R-:W-:-:S03]  /*0d40*/  R2UR UR22, R7 ;  /* 0x00000000071672ca */ /* 0x000fc600000e0000 */
[----:B------:R3:W5:Y:S04]  /*0d50*/  LDG.E.U16 R52, desc[UR28][R52.64] ;  /* 0x0000001c34347981 */ /* 0x000768000c1e1500 */
[----:B------:R3:W5:Y:S01]  /*0d60*/  LDG.E.U16 R54, desc[UR28][R54.64] ;  /* 0x0000001c36367981 */ /* 0x000762000c1e1500 */
[----:B--2---:R-:W-:-:S03]  /*0d70*/  IMAD R8, R6, UR4, RZ ;  /* 0x0000000406087c24 */ /* 0x004fc6000f8e02ff */
[----:B------:R3:W5:Y:S04]  /*0d80*/  LDG.E.U16 R56, desc[UR28][R56.64] ;  /* 0x0000001c38387981 */ /* 0x000768000c1e1500 */
[----:B------:R3:W5:Y:S04]  /*0d90*/  LDG.E.U16 R58, desc[UR28][R58.64] ;  /* 0x0000001c3a3a7981 */ /* 0x000768000c1e1500 */
[----:B------:R3:W5:Y:S01]  /*0da0*/  LDG.E.U16 R60, desc[UR28][R60.64] ;  /* 0x0000001c3c3c7981 */ /* 0x000762000c1e1500 */
[----:B0-----:R-:W-:Y:S02]  /*0db0*/  IMAD R10, R10, R3, RZ ;  /* 0x000000030a0a7224 */ /* 0x001fe400078e02ff */
[----:B------:R-:W-:Y:S01]  /*0dc0*/  IMAD R2, R2, UR9, RZ ;  /* 0x0000000902027c24 */ /* 0x000fe2000f8e02ff */
[----:B------:R3:W5:Y:S02]  /*0dd0*/  LDG.E.U16 R62, desc[UR28][R62.64] ;  /* 0x0000001c3e3e7981 */ /* 0x000764000c1e1500 */
[----:B------:R-:W-:-:S02]  /*0de0*/  LEA R14, R3, R10, 0x2 ;  /* 0x0000000a030e7211 */ /* 0x000fc400078e10ff */
[----:B------:R-:W-:Y:S01]  /*0df0*/  SHF.L.U32 R6, R8, 0x1, RZ ;  /* 0x0000000108067819 */ /* 0x000fe200000006ff */
[----:B------:R3:W5:Y:S01]  /*0e00*/  LDG.E.U16 R64, desc[UR28][R64.64] ;  /* 0x0000001c40407981 */ /* 0x000762000c1e1500 */
[----:B------:R-:W-:Y:S02]  /*0e10*/  SHF.L.U32 R7, R2, 0x1, RZ ;  /* 0x0000000102077819 */ /* 0x000fe400000006ff */
[C---:B------:R-:W-:Y:S01]  /*0e20*/  LEA R16, R3.reuse, R14, 0x2 ;  /* 0x0000000e03107211 */ /* 0x040fe200078e10ff */
[----:B------:R-:W-:Y:S01]  /*0e30*/  IMAD.HI R8, R8, 0x2, RZ ;  /* 0x0000000208087827 */ /* 0x000fe200078e02ff */
[----:B-1----:R-:W-:Y:S01]  /*0e40*/  IADD3 R79, P1, P2, R6, R26, R7 ;  /* 0x0000001a064f7210 */ /* 0x002fe20007a3e007 */
[----:B------:R3:W5:Y:S02]  /*0e50*/  LDG.E.U16 R66, desc[UR28][R66.64] ;  /* 0x0000001c42427981 */ /* 0x000764000c1e1500 */
[----:B------:R-:W-:Y:S01]  /*0e60*/  IMAD.HI R2, R2, 0x2, RZ ;  /* 0x0000000202027827 */ /* 0x000fe200078e02ff */
[----:B------:R-:W-:-:S02]  /*0e70*/  LEA R18, R3, R16, 0x2 ;  /* 0x0000001003127211 */ /* 0x000fc400078e10ff */
[----:B------:R-:W-:Y:S02]  /*0e80*/  LOP3.LUT R6, R69, 0x40, RZ, 0xc0, !PT ;  /* 0x0000004045067812 */ /* 0x000fe400078ec0ff */
[----:B------:R-:W-:Y:S02]  /*0e90*/  SHF.L.U32 R21, R70, 0x1, RZ ;  /* 0x0000000146157819 */ /* 0x000fe400000006ff */
[----:B------:R-:W-:Y:S02]  /*0ea0*/  IADD3.X R25, PT, PT, R8, R27, R2, P1, P2 ;  /* 0x0000001b08197210 */ /* 0x000fe40000fe4402 */
[C---:B------:R-:W-:Y:S02]  /*0eb0*/  LEA R2, R3.reuse, R18, 0x2 ;  /* 0x0000001203027211 */ /* 0x040fe400078e10ff */
[----:B------:R-:W-:Y:S02]  /*0ec0*/  LEA R23, R6, R21, 0x6 ;  /* 0x0000001506177211 */ /* 0x000fe400078e30ff */
[----:B------:R-:W-:-:S02]  /*0ed0*/  LEA R6, R3, R2, 0x2 ;  /* 0x0000000203067211 */ /* 0x000fc400078e10ff */
[-C--:B------:R-:W-:Y:S02]  /*0ee0*/  LEA R106, P1, R10, R79.reuse, 0x1 ;  /* 0x0000004f0a6a7211 */ /* 0x080fe400078208ff */
[C---:B------:R-:W-:Y:S02]  /*0ef0*/  LEA R8, R3.reuse, R6, 0x2 ;  /* 0x0000000603087211 */ /* 0x040fe400078e10ff */
[----:B------:R-:W-:Y:S02]  /*0f00*/  LEA R104, P2, R14, R79, 0x1 ;  /* 0x0000004f0e687211 */ /* 0x000fe400078408ff */
[-C--:B------:R-:W-:Y:S02]  /*0f10*/  LEA.HI.X.SX32 R107, R10, R25.reuse, 0x1, P1 ;  /* 0x000000190a6b7211 */ /* 0x080fe400008f0eff */
[----:B------:R-:W-:Y:S01]  /*0f20*/  LEA R10, R3, R8, 0x3 ;  /* 0x00000008030a7211 */ /* 0x000fe200078e18ff */
[----:B------:R-:W-:Y:S01]  /*0f30*/  UIADD3 UR4, UPT, UPT, UR22, 0x1c, URZ ;  /* 0x0000001c16047890 */ /* 0x000fe2000fffe0ff */
[----:B------:R-:W-:-:S02]  /*0f40*/  LEA.HI.X.SX32 R105, R14, R25, 0x1, P2 ;  /* 0x000000190e697211 */ /* 0x000fc400010f0eff */
[-C--:B------:R-:W-:Y:S02]  /*0f50*/  LEA R102, P1, R16, R79.reuse, 0x1 ;  /* 0x0000004f10667211 */ /* 0x080fe400078208ff */
[C---:B------:R-:W-:Y:S01]  /*0f60*/  LEA R14, R3.reuse, R10, 0x2 ;  /* 0x0000000a030e7211 */ /* 0x040fe200078e10ff */
[C---:B------:R-:W-:Y:S01]  /*0f70*/  IMAD R7, R3.reuse, UR4, RZ ;  /* 0x0000000403077c24 */ /* 0x040fe2000f8e02ff */
[----:B------:R-:W-:Y:S02]  /*0f80*/  LEA R100, P2, R18, R79, 0x1 ;  /* 0x0000004f12647211 */ /* 0x000fe400078408ff */
[-C--:B------:R-:W-:Y:S02]  /*0f90*/  LEA.HI.X.SX32 R103, R16, R25.reuse, 0x1, P1 ;  /* 0x0000001910677211 */ /* 0x080fe400008f0eff */
[----:B------:R-:W-:Y:S01]  /*0fa0*/  LEA R16, R3, R14, 0x2 ;  /* 0x0000000e03107211 */ /* 0x000fe200078e10ff */
[----:B------:R-:W-:Y:S01]  /*0fb0*/  UIADD3 UR5, UPT, UPT, UR22, 0x3c, URZ ;  /* 0x0000003c16057890 */ /* 0x000fe2000fffe0ff */
[----:B------:R-:W-:-:S02]  /*0fc0*/  LEA.HI.X.SX32 R101, R18, R25, 0x1, P2 ;  /* 0x0000001912657211 */ /* 0x000fc400010f0eff */
[-C--:B------:R-:W-:Y:S02]  /*0fd0*/  LEA R98, P1, R2, R79.reuse, 0x1 ;  /* 0x0000004f02627211 */ /* 0x080fe400078208ff */
[----:B------:R-:W-:Y:S02]  /*0fe0*/  LEA R18, R3, R16, 0x2 ;  /* 0x0000001003127211 */ /* 0x000fe400078e10ff */
[-C--:B------:R-:W-:Y:S02]  /*0ff0*/  LEA R92, P3, R7, R79.reuse, 0x1 ;  /* 0x0000004f075c7211 */ /* 0x080fe400078608ff */
[----:B------:R-:W-:Y:S02]  /*1000*/  LEA R96, P2, R6, R79, 0x1 ;  /* 0x0000004f06607211 */ /* 0x000fe400078408ff */
[-C--:B------:R-:W-:Y:S02]  /*1010*/  LEA.HI.X.SX32 R99, R2, R25.reuse, 0x1, P1 ;  /* 0x0000001902637211 */ /* 0x080fe400008f0eff */
[C---:B------:R-:W-:Y:S01]  /*1020*/  LEA R2, R3.reuse, R18, 0x2 ;  /* 0x0000001203027211 */ /* 0x040fe200078e10ff */
[----:B------:R-:W-:Y:S01]  /*1030*/  IMAD R9, R3, UR5, RZ ;  /* 0x0000000503097c24 */ /* 0x000fe2000f8e02ff */
[----:B------:R-:W-:-:S02]  /*1040*/  LEA.HI.X.SX32 R93, R7, R25, 0x1, P3 ;  /* 0x00000019075d7211 */ /* 0x000fc400018f0eff */
[----:B------:R-:W-:Y:S02]  /*1050*/  LEA R94, P3, R8, R79, 0x1 ;  /* 0x0000004f085e7211 */ /* 0x000fe400078608ff */
[-C--:B------:R-:W-:Y:S02]  /*1060*/  LEA.HI.X.SX32 R97, R6, R25.reuse, 0x1, P2 ;  /* 0x0000001906617211 */ /* 0x080fe400010f0eff */
[----:B------:R-:W-:Y:S02]  /*1070*/  LEA R6, R3, R2, 0x2 ;  /* 0x0000000203067211 */ /* 0x000fe400078e10ff */
[----:B------:R-:W-:Y:S02]  /*1080*/  LEA.HI.X.SX32 R95, R8, R25, 0x1, P3 ;  /* 0x00000019085f7211 */ /* 0x000fe400018f0eff */
[-C--:B------:R-:W-:Y:S02]  /*1090*/  LEA R88, P2, R14, R79.reuse, 0x1 ;  /* 0x0000004f0e587211 */ /* 0x080fe400078408ff */
[----:B------:R-:W-:-:S02]  /*10a0*/  LEA R76, P4, R9, R79, 0x1 ;  /* 0x0000004f094c7211 */ /* 0x000fc400078808ff */
[-C--:B------:R-:W-:Y:S02]  /*10b0*/  LEA R90, P1, R10, R79.reuse, 0x1 ;  /* 0x0000004f0a5a7211 */ /* 0x080fe400078208ff */
[----:B------:R-:W-:Y:S02]  /*10c0*/  LEA R86, P3, R16, R79, 0x1 ;  /* 0x0000004f10567211 */ /* 0x000fe400078608ff */
[----:B------:R-:W-:Y:S02]  /*10d0*/  LEA R7, R3, R6, 0x2 ;  /* 0x0000000603077211 */ /* 0x000fe400078e10ff */
[-C--:B------:R-:W-:Y:S02]  /*10e0*/  LEA.HI.X.SX32 R89, R14, R25.reuse, 0x1, P2 ;  /* 0x000000190e597211 */ /* 0x080fe400010f0eff */
[-C--:B------:R-:W-:Y:S02]  /*10f0*/  LEA.HI.X.SX32 R77, R9, R25.reuse, 0x1, P4 ;  /* 0x00000019094d7211 */ /* 0x080fe400020f0eff */
[----:B------:R-:W-:-:S02]  /*1100*/  LEA.HI.X.SX32 R91, R10, R25, 0x1, P1 ;  /* 0x000000190a5b7211 */ /* 0x000fc400008f0eff */
[----:B------:R-:W-:Y:S02]  /*1110*/  LEA.HI.X.SX32 R87, R16, R25, 0x1, P3 ;  /* 0x0000001910577211 */ /* 0x000fe400018f0eff */
[-C--:B------:R-:W-:Y:S02]  /*1120*/  LEA R82, P2, R2, R79.reuse, 0x1 ;  /* 0x0000004f02527211 */ /* 0x080fe400078408ff */
[-C--:B------:R-:W-:Y:S02]  /*1130*/  LEA R84, P1, R18, R79.reuse, 0x1 ;  /* 0x0000004f12547211 */ /* 0x080fe400078208ff */
[-C--:B------:R-:W-:Y:S02]  /*1140*/  LEA R80, P3, R6, R79.reuse, 0x1 ;  /* 0x0000004f06507211 */ /* 0x080fe400078608ff */
[----:B------:R-:W-:Y:S02]  /*1150*/  LEA R78, P4, R7, R79, 0x1 ;  /* 0x0000004f074e7211 */ /* 0x000fe400078808ff */
[----:B------:R-:W-:-:S02]  /*1160*/  LEA.HI.X.SX32 R83, R2, R25, 0x1, P2 ;  /* 0x0000001902537211 */ /* 0x000fc400010f0eff */
[-C--:B------:R-:W-:Y:S02]  /*1170*/  LEA.HI.X.SX32 R85, R18, R25.reuse, 0x1, P1 ;  /* 0x0000001912557211 */ /* 0x080fe400008f0eff */
[-C--:B------:R-:W-:Y:S02]  /*1180*/  LEA.HI.X.SX32 R81, R6, R25.reuse, 0x1, P3 ;  /* 0x0000001906517211 */ /* 0x080fe400018f0eff */
[----:B------:R-:W-:Y:S02]  /*1190*/  LEA.HI.X.SX32 R79, R7, R25, 0x1, P4 ;  /* 0x00000019074f7211 */ /* 0x000fe400020f0eff */
[----:B------:R-:W-:Y:S01]  /*11a0*/  LOP3.LUT R2, R23, 0x10, RZ, 0x3c, !PT ;  /* 0x0000001017027812 */ /* 0x000fe200078e3cff */
[----:B---3--:R-:W-:Y:S06]  /*11b0*/  @P0 BRA `(.L_x_5) ;  /* 0x0000000000180947 */ /* 0x008fec0003800000 */
[----:B------:R-:W-:Y:S01]  /*11c0*/  ELECT P1, URZ, PT ;  /* 0x0000000000ff782f */ /* 0x000fe20003820000 */
[----:B------:R-:W-:Y:S01]  /*11d0*/  HFMA2 R6, -RZ, RZ, 0, 5.9604644775390625e-08 ;  /* 0x00000001ff067431 */ /* 0x000fe200000001ff */
[----:B------:R-:W-:Y:S01]  /*11e0*/  UMOV UR4, 0x40 ;  /* 0x0000004000047882 */ /* 0x000fe20000000000 */
[----:B------:R-:W-:Y:S01]  /*11f0*/  UVIRTCOUNT.DEALLOC.SMPOOL 0x80 ;  /* 0x000000800000784c */ /* 0x000fe20000000000 */
[----:B------:R-:W-:-:S09]  /*1200*/  ULEA UR4, UR6, UR4, 0x18 ;  /* 0x0000000406047291 */ /* 0x000fd2000f8ec0ff */
[----:B------:R0:W-:Y:S03]  /*1210*/  @P1 STS.U8 [UR4], R6 ;  /* 0x00000006ff001988 */ /* 0x0001e60008000004 */
.L_x_5:
[----:B------:R-:W-:Y:S01]  /*1220*/  USHF.L.U32 UR4, UR22, 0x15, URZ ;  /* 0x0000001516047899 */ /* 0x000fe200080006ff */
[C---:B0-----:R-:W-:Y:S01]  /*1230*/  LOP3.LUT R6, R23.reuse, 0x20, RZ, 0x3c, !PT ;  /* 0x0000002017067812 */ /* 0x041fe200078e3cff */
[----:B-----5:R-:W-:Y:S01]  /*1240*/  STS.U16 [R23+UR12+0x400], R30 ;  /* 0x0004001e17007988 */ /* 0x020fe2000800040c */
[C---:B------:R-:W-:Y:S01]  /*1250*/  LOP3.LUT R7, R23.reuse, 0x30, RZ, 0x3c, !PT ;  /* 0x0000003017077812 */ /* 0x040fe200078e3cff */
[----:B------:R-:W-:Y:S01]  /*1260*/  ULOP3.LUT UR4, UR4, 0x600000, URZ, 0xc0, !UPT ;  /* 0x0060000004047892 */ /* 0x000fe2000f8ec0ff */
[----:B------:R-:W-:Y:S01]  /*1270*/  LOP3.LUT R9, R23, 0x40, RZ, 0x3c, !PT ;  /* 0x0000004017097812 */ /* 0x000fe200078e3cff */
[----:B------:R-:W-:Y:S01]  /*1280*/  STS.U16 [R23+UR12+0x800], R46 ;  /* 0x0008002e17007988 */ /* 0x000fe2000800040c */
[----:B------:R-:W-:Y:S01]  /*1290*/  LOP3.LUT P1, RZ, R69, 0x7f, RZ, 0xc0, !PT ;  /* 0x0000007f45ff7812 */ /* 0x000fe2000782c0ff */
[----:B------:R-:W-:Y:S01]  /*12a0*/  UIADD3 UR14, UPT, UPT, UR13, UR4, URZ ;  /* 0x000000040d0e7290 */ /* 0x000fe2000fffe0ff */
[----:B------:R-:W-:Y:S01]  /*12b0*/  PRMT R25, RZ, 0x7610, R25 ;  /* 0x00007610ff197816 */ /* 0x000fe20000000019 */
[----:B------:R-:W-:Y:S01]  /*12c0*/  STS.U16 [R23+UR12+0xc00], R68 ;  /* 0x000c004417007988 */ /* 0x000fe2000800040c */
[----:B------:R-:W-:Y:S01]  /*12d0*/  UMOV UR5, 0x1 ;  /* 0x0000000100057882 */ /* 0x000fe20000000000 */
[----:B------:R-:W-:Y:S01]  /*12e0*/  UIADD3 UR16, UPT, UPT, UR12, 0x5000, URZ ;  /* 0x000050000c107890 */ /* 0x000fe2000fffe0ff */
[----:B------:R-:W-:Y:S01]  /*12f0*/  PRMT R27, RZ, 0x7610, R27 ;  /* 0x00007610ff1b7816 */ /* 0x000fe2000000001b */
[----:B------:R-:W-:Y:S01]  /*1300*/  STS.U16 [R23+UR12], R4 ;  /* 0x0000000417007988 */ /* 0x000fe2000800040c */
[----:B------:R-:W0:Y:S01]  /*1310*/  LDCU UR17, c[0x0][0x3f0] ;  /* 0x00007e00ff1177ac */ /* 0x000e220008000800 */
[----:B------:R-:W-:-:S02]  /*1320*/  PRMT R31, RZ, 0x7610, R31 ;  /* 0x00007610ff1f7816 */ /* 0x000fc4000000001f */
[----:B------:R1:W-:Y:S01]  /*1330*/  STS.U16 [R2+UR12+0x80], R17 ;  /* 0x0000801102007988 */ /* 0x0003e2000800040c */
[----:B------:R-:W-:Y:S01]  /*1340*/  PRMT R35, RZ, 0x7610, R35 ;  /* 0x00007610ff237816 */ /* 0x000fe20000000023 */
[----:B------:R-:W-:Y:S01]  /*1350*/  VOTEU.ALL UP0, P1 ;  /* 0x0000000000ff7886 */ /* 0x000fe20000800000 */
[----:B------:R-:W-:Y:S01]  /*1360*/  VOTEU.ALL UP1, P1 ;  /* 0x0000000000ff7886 */ /* 0x000fe20000820000 */
[----:B------:R-:W-:Y:S01]  /*1370*/  STS.U16 [R2+UR12+0x480], R32 ;  /* 0x0004802002007988 */ /* 0x000fe2000800040c */
[----:B------:R-:W-:Y:S02]  /*1380*/  PRMT R29, RZ, 0x7610, R29 ;  /* 0x00007610ff1d7816 */ /* 0x000fe4000000001d */
[----:B------:R-:W-:-:S04]  /*1390*/  @!UP0 UIADD3 UR6, UPT, UPT, -UR5, 0x100000, URZ ;  /* 0x0010000005068890 */ /* 0x000fc8000fffe1ff */
[----:B------:R-:W-:Y:S02]  /*13a0*/  @!UP0 USHF.L.U32 UR7, UR6, 0xb, URZ ;  /* 0x0000000b06078899 */ /* 0x000fe400080006ff */
[----:B------:R-:W-:Y:S01]  /*13b0*/  @!UP0 USHF.L.U32 UR6, UR6, 0x1, URZ ;  /* 0x0000000106068899 */ /* 0x000fe200080006ff */
[----:B------:R2:W-:Y:S01]  /*13c0*/  STS.U16 [R2+UR12+0x880], R11 ;  /* 0x0008800b02007988 */ /* 0x0005e2000800040c */
[----:B------:R-:W-:Y:S02]  /*13d0*/  PRMT R33, RZ, 0x7610, R33 ;  /* 0x00007610ff217816 */ /* 0x000fe40000000021 */
[----:B-1----:R-:W-:Y:S01]  /*13e0*/  PRMT R17, RZ, 0x7610, R17 ;  /* 0x00007610ff117816 */ /* 0x002fe20000000011 */
[----:B------:R-:W-:Y:S01]  /*13f0*/  STS.U16 [R2+UR12+0xc80], R54 ;  /* 0x000c803602007988 */ /* 0x000fe2000800040c */
[----:B------:R-:W-:Y:S02]  /*1400*/  PRMT R37, RZ, 0x7610, R37 ;  /* 0x00007610ff257816 */ /* 0x000fe40000000025 */
[----:B0-----:R-:W-:Y:S01]  /*1410*/  ISETP.LT.AND P2, PT, RZ, UR17, PT ;  /* 0x00000011ff007c0c */ /* 0x001fe2000bf41270 */
[----:B------:R0:W-:Y:S01]  /*1420*/  STS.U16 [R6+UR12+0x900], R13 ;  /* 0x0009000d06007988 */ /* 0x0001e2000800040c */
[----:B--2---:R-:W-:-:S03]  /*1430*/  LOP3.LUT R11, R23, 0x50, RZ, 0x3c, !PT ;  /* 0x00000050170b7812 */ /* 0x004fc600078e3cff */
[----:B------:R1:W-:Y:S04]  /*1440*/  STS.U16 [R6+UR12+0x100], R19 ;  /* 0x0001001306007988 */ /* 0x0003e8000800040c */
[----:B------:R-:W-:Y:S01]  /*1450*/  STS.U16 [R6+UR12+0x500], R34 ;  /* 0x0005002206007988 */ /* 0x000fe2000800040c */
[----:B0-----:R-:W-:-:S03]  /*1460*/  LOP3.LUT R13, R23, 0x60, RZ, 0x3c, !PT ;  /* 0x00000060170d7812 */ /* 0x001fc600078e3cff */
[----:B------:R-:W-:Y:S01]  /*1470*/  STS.U16 [R6+UR12+0xd00], R56 ;  /* 0x000d003806007988 */ /* 0x000fe2000800040c */
[----:B------:R-:W-:Y:S02]  /*1480*/  LOP3.LUT R23, R23, 0x70, RZ, 0x3c, !PT ;  /* 0x0000007017177812 */ /* 0x000fe400078e3cff */
[----:B-1----:R-:W-:Y:S01]  /*1490*/  PRMT R19, RZ, 0x7610, R19 ;  /* 0x00007610ff137816 */ /* 0x002fe20000000013 */
[----:B------:R-:W-:Y:S04]  /*14a0*/  STS.U16 [R7+UR12+0x180], R12 ;  /* 0x0001800c07007988 */ /* 0x000fe8000800040c */
[----:B------:R-:W-:Y:S04]  /*14b0*/  STS.U16 [R7+UR12+0x580], R36 ;  /* 0x0005802407007988 */ /* 0x000fe8000800040c */
[----:B------:R-:W-:Y:S04]  /*14c0*/  STS.U16 [R7+UR12+0x980], R20 ;  /* 0x0009801407007988 */ /* 0x000fe8000800040c */
[----:B------:R0:W-:Y:S04]  /*14d0*/  STS.U16 [R7+UR12+0xd80], R58 ;  /* 0x000d803a07007988 */ /* 0x0001e8000800040c */
[----:B------:R-:W-:Y:S04]  /*14e0*/  STS.U16 [R9+UR12+0x200], R22 ;  /* 0x0002001609007988 */ /* 0x000fe8000800040c */
[----:B------:R-:W-:Y:S01]  /*14f0*/  STS.U16 [R9+UR12+0x600], R38 ;  /* 0x0006002609007988 */ /* 0x000fe2000800040c */
[----:B0-----:R-:W-:-:S03]  /*1500*/  PRMT R7, RZ, 0x7610, R7 ;  /* 0x00007610ff077816 */ /* 0x001fc60000000007 */
[----:B------:R0:W-:Y:S04]  /*1510*/  STS.U16 [R9+UR12+0xa00], R15 ;  /* 0x000a000f09007988 */ /* 0x0001e8000800040c */
[----:B------:R1:W-:Y:S04]  /*1520*/  STS.U16 [R9+UR12+0xe00], R60 ;  /* 0x000e003c09007988 */ /* 0x0003e8000800040c */
[----:B------:R-:W-:Y:S01]  /*1530*/  STS.U16 [R11+UR12+0x280], R24 ;  /* 0x000280180b007988 */ /* 0x000fe2000800040c */
[----:B0-----:R-:W-:-:S03]  /*1540*/  PRMT R15, RZ, 0x7610, R15 ;  /* 0x00007610ff0f7816 */ /* 0x001fc6000000000f */
[----:B------:R-:W-:Y:S01]  /*1550*/  STS.U16 [R11+UR12+0x680], R40 ;  /* 0x000680280b007988 */ /* 0x000fe2000800040c */
[----:B-1----:R-:W-:-:S03]  /*1560*/  PRMT R9, RZ, 0x7610, R9 ;  /* 0x00007610ff097816 */ /* 0x002fc60000000009 */
[----:B------:R-:W-:Y:S04]  /*1570*/  STS.U16 [R11+UR12+0xa80], R48 ;  /* 0x000a80300b007988 */ /* 0x000fe8000800040c */
[----:B------:R0:W-:Y:S04]  /*1580*/  STS.U16 [R11+UR12+0xe80], R62 ;  /* 0x000e803e0b007988 */ /* 0x0001e8000800040c */
[----:B------:R1:W-:Y:S04]  /*1590*/  STS.U16 [R13+UR12+0x300], R5 ;  /* 0x000300050d007988 */ /* 0x0003e8000800040c */
[----:B------:R-:W-:Y:S01]  /*15a0*/  STS.U16 [R13+UR12+0x700], R42 ;  /* 0x0007002a0d007988 */ /* 0x000fe2000800040c */
[----:B0-----:R-:W-:-:S03]  /*15b0*/  PRMT R11, RZ, 0x7610, R11 ;  /* 0x00007610ff0b7816 */ /* 0x001fc6000000000b */
[----:B------:R-:W-:Y:S01]  /*15c0*/  STS.U16 [R13+UR12+0xb00], R50 ;  /* 0x000b00320d007988 */ /* 0x000fe2000800040c */
[----:B-1----:R-:W-:-:S03]  /*15d0*/  PRMT R5, RZ, 0x7610, R5 ;  /* 0x00007610ff057816 */ /* 0x002fc60000000005 */
[----:B------:R0:W-:Y:S04]  /*15e0*/  STS.U16 [R13+UR12+0xf00], R64 ;  /* 0x000f00400d007988 */ /* 0x0001e8000800040c */
[----:B------:R-:W-:Y:S04]  /*15f0*/  STS.U16 [R23+UR12+0x380], R28 ;  /* 0x0003801c17007988 */ /* 0x000fe8000800040c */
[----:B------:R-:W-:Y:S01]  /*1600*/  STS.U16 [R23+UR12+0x780], R44 ;  /* 0x0007802c17007988 */ /* 0x000fe2000800040c */
[----:B0-----:R-:W-:-:S03]  /*1610*/  PRMT R13, RZ, 0x7610, R13 ;  /* 0x00007610ff0d7816 */ /* 0x001fc6000000000d */
[----:B------:R-:W-:Y:S04]  /*1620*/  STS.U16 [R23+UR12+0xb80], R52 ;  /* 0x000b803417007988 */ /* 0x000fe8000800040c */
[----:B------:R0:W-:Y:S01]  /*1630*/  STS.U16 [R23+UR12+0xf80], R66 ;  /* 0x000f804217007988 */ /* 0x0001e2000800040c */
[----:B------:R-:W-:Y:S01]  /*1640*/  STTM.x32 tmem[UR14], RZ ;  /* 0x000000ff000079ed */ /* 0x000fe200082c000e */
[----:B------:R-:W1:Y:S02]  /*1650*/  FENCE.VIEW.ASYNC.T ;  /* 0x00000000000073c6 */ /* 0x000e640000000200 */
[----:B-1----:R-:W-:Y:S01]  /*1660*/  BAR.SYNC.DEFER_BLOCKING 0x0 ;  /* 0x0000000000007b1d */ /* 0x002fe20000010000 */
[----:B0-----:R-:W-:-:S05]  /*1670*/  PRMT R23, RZ, 0x7610, R23 ;  /* 0x00007610ff177816 */ /* 0x001fca0000000017 */
[----:B------:R-:W0:Y:S02]  /*1680*/  FENCE.VIEW.ASYNC.S ;  /* 0x00000000000073c6 */ /* 0x000e240000000000 */
[----:B0-----:R0:W1:Y:S02]  /*1690*/  @!UP1 SYNCS.EXCH.64 URZ, [UR16], UR6 ;  /* 0x0000000610ff95b2 */ /* 0x0010640008000100 */
[----:B-1----:R-:W-:Y:S06]  /*16a0*/  BAR.SYNC.DEFER_BLOCKING 0x0 ;  /* 0x0000000000007b1d */ /* 0x002fec0000010000 */
[----:B------:R-:W2:Y:S04]  /*16b0*/  @P2 LDG.E.U16 R5, desc[UR28][R106.64] ;  /* 0x0000001c6a052981 */ /* 0x000ea8000c1e1500 */
[----:B------:R-:W3:Y:S04]  /*16c0*/  @P2 LDG.E.U16 R9, desc[UR28][R102.64] ;  /* 0x0000001c66092981 */ /* 0x000ee8000c1e1500 */
[----:B------:R-:W4:Y:S04]  /*16d0*/  @P2 LDG.E.U16 R15, desc[UR28][R98.64] ;  /* 0x0000001c620f2981 */ /* 0x000f28000c1e1500 */
        /* <DEDUP_REMOVED lines=12> */
[----:B------:R-:W4:Y:S01]  /*17a0*/  @P2 LDG.E.U16 R37, desc[UR28][R76.64] ;  /* 0x0000001c4c252981 */ /* 0x000f22000c1e1500 */
[----:B------:R-:W-:Y:S01]  /*17b0*/  SHF.R.S32.HI R68, RZ, 0x6, R69 ;  /* 0x00000006ff447819 */ /* 0x000fe20000011445 */
[----:B------:R-:W-:Y:S01]  /*17c0*/  VOTEU.ALL UP1, P1 ;  /* 0x0000000000ff7886 */ /* 0x000fe20000820000 */
[----:B0-----:R-:W-:-:S04]  /*17d0*/  @!UP0 UIADD3 UR6, UPT, UPT, -UR5, 0x100000, URZ ;  /* 0x0010000005068890 */ /* 0x001fc8000fffe1ff */
[----:B------:R-:W-:Y:S02]  /*17e0*/  @!UP0 USHF.L.U32 UR7, UR6, 0xb, URZ ;  /* 0x0000000b06078899 */ /* 0x000fe400080006ff */
[----:B------:R-:W-:Y:S02]  /*17f0*/  @!UP0 USHF.L.U32 UR6, UR6, 0x1, URZ ;  /* 0x0000000106068899 */ /* 0x000fe400080006ff */
[----:B------:R-:W-:Y:S01]  /*1800*/  UIADD3 UR8, UPT, UPT, UR12, 0x3000, URZ ;  /* 0x000030000c087890 */ /* 0x000fe2000fffe0ff */
[----:B------:R-:W-:Y:S01]  /*1810*/  SGXT R68, R68, 0x1 ;  /* 0x000000014444781a */ /* 0x000fe20000000200 */
[----:B------:R-:W-:Y:S02]  /*1820*/  UIADD3 UR15, UPT, UPT, UR13, 0x20, URZ ;  /* 0x000000200d0f7890 */ /* 0x000fe4000fffe0ff */
[----:B------:R-:W-:-:S04]  /*1830*/  @!UP0 UIADD3 UR4, UPT, UPT, -UR5, 0x100000, URZ ;  /* 0x0010000005048890 */ /* 0x000fc8000fffe1ff */
[----:B------:R-:W-:Y:S02]  /*1840*/  @!UP0 USHF.L.U32 UR5, UR4, 0xb, URZ ;  /* 0x0000000b04058899 */ /* 0x000fe400080006ff */
[----:B------:R-:W-:Y:S01]  /*1850*/  @!UP0 USHF.L.U32 UR4, UR4, 0x1, URZ ;  /* 0x0000000104048899 */ /* 0x000fe200080006ff */
[----:B------:R-:W-:Y:S02]  /*1860*/  LOP3.LUT R68, R21, 0x90, R68, 0x78, !PT ;  /* 0x0000009015447812 */ /* 0x000fe400078e7844 */
[----:B------:R-:W-:Y:S02]  /*1870*/  ISETP.EQ.U32.AND P3, PT, RZ, UR22, P2 ;  /* 0x00000016ff007c0c */ /* 0x000fe40009762070 */
[----:B------:R-:W-:Y:S01]  /*1880*/  LOP3.LUT R2, R68, 0x20, RZ, 0x3c, !PT ;  /* 0x0000002044027812 */ /* 0x000fe200078e3cff */
[----:B------:R0:W1:Y:S01]  /*1890*/  @!UP1 SYNCS.EXCH.64 URZ, [UR12+0x5008], UR6 ;  /* 0x005008060cff95b2 */ /* 0x0000620008000100 */
[----:B------:R-:W-:Y:S01]  /*18a0*/  VOTEU.ALL UP1, P1 ;  /* 0x0000000000ff7886 */ /* 0x000fe20000820000 */
[----:B--2---:R0:W-:Y:S04]  /*18b0*/  STS.U16 [R68+UR12+0x2000], R5 ;  /* 0x0020000544007988 */ /* 0x0041e8000800040c */
[----:B---3--:R0:W-:Y:S04]  /*18c0*/  STS.U16 [R68+UR12+0x2200], R9 ;  /* 0x0022000944007988 */ /* 0x0081e8000800040c */
[----:B----4-:R0:W-:Y:S04]  /*18d0*/  STS.U16 [R68+UR12+0x2400], R15 ;  /* 0x0024000f44007988 */ /* 0x0101e8000800040c */
[----:B------:R0:W-:Y:S04]  /*18e0*/  STS.U16 [R68+UR12+0x2600], R17 ;  /* 0x0026001144007988 */ /* 0x0001e8000800040c */
        /* <DEDUP_REMOVED lines=11> */
[----:B------:R0:W-:Y:S01]  /*19a0*/  STS.U16 [R2+UR12+0x2f00], R37 ;  /* 0x002f002502007988 */ /* 0x0001e2000800040c */
[----:B-1----:R1:W-:Y:S06]  /*19b0*/  MEMBAR.ALL.CTA ;  /* 0x0000000000007992 */ /* 0x0023ec0000008000 */
[----:B-1----:R-:W-:Y:S04]  /*19c0*/  FENCE.VIEW.ASYNC.S ;  /* 0x00000000000073c6 */ /* 0x002fe80000000000 */
[----:B------:R-:W1:Y:S02]  /*19d0*/  FENCE.VIEW.ASYNC.S ;  /* 0x00000000000073c6 */ /* 0x000e640000000000 */
[----:B-1----:R0:W1:Y:S02]  /*19e0*/  @!UP1 SYNCS.EXCH.64 URZ, [UR12+0x3000], UR4 ;  /* 0x003000040cff95b2 */ /* 0x0020640008000100 */
[----:B-1----:R-:W-:Y:S06]  /*19f0*/  BAR.SYNC.DEFER_BLOCKING 0x0 ;  /* 0x0000000000007b1d */ /* 0x002fec0000010000 */
[----:B0-----:R-:W-:Y:S05]  /*1a00*/  @!P3 BRA `(.L_x_6) ;  /* 0x000000000068b947 */ /* 0x001fea0003800000 */
[----:B------:R-:W-:Y:S02]  /*1a10*/  UIADD3 UR4, UPT, UPT, UR12, 0x2000, URZ ;  /* 0x000020000c047890 */ /* 0x000fe4000fffe0ff */
[----:B------:R-:W-:Y:S02]  /*1a20*/  USHF.R.U32.HI UR5, URZ, 0x4, UR12 ;  /* 0x00000004ff057899 */ /* 0x000fe4000801160c */
[----:B------:R-:W-:Y:S02]  /*1a30*/  USHF.R.U32.HI UR6, URZ, 0x4, UR4 ;  /* 0x00000004ff067899 */ /* 0x000fe40008011604 */
[----:B------:R-:W-:Y:S02]  /*1a40*/  USGXT.U32 UR4, UR5, 0xe ;  /* 0x0000000e0504789a */ /* 0x000fe40008000000 */
[----:B------:R-:W-:Y:S01]  /*1a50*/  USGXT.U32 UR6, UR6, 0xe ;  /* 0x0000000e0606789a */ /* 0x000fe20008000000 */
[----:B------:R-:W-:Y:S01]  /*1a60*/  UMOV UR10, 0x1000080 ;  /* 0x01000080000a7882 */ /* 0x000fe20000000000 */
[----:B------:R-:W-:Y:S01]  /*1a70*/  UMOV UR11, 0x40004040 ;  /* 0x40004040000b7882 */ /* 0x000fe20000000000 */
[----:B------:R-:W-:Y:S01]  /*1a80*/  UMOV UR18, 0xfffffffe ;  /* 0xfffffffe00127882 */ /* 0x000fe20000000000 */
[----:B------:R-:W-:Y:S01]  /*1a90*/  UMOV UR19, 0x7fffbfdf ;  /* 0x7fffbfdf00137882 */ /* 0x000fe20000000000 */
[----:B------:R-:W-:Y:S01]  /*1aa0*/  UMOV UR5, URZ ;  /* 0x000000ff00057c82 */ /* 0x000fe20008000000 */
[----:B------:R-:W-:Y:S01]  /*1ab0*/  UMOV UR7, URZ ;  /* 0x000000ff00077c82 */ /* 0x000fe20008000000 */
[----:B------:R-:W-:-:S02]  /*1ac0*/  ULOP3.LUT UR20, UR4, 0x1000000, URZ, 0xfc, !UPT ;  /* 0x0100000004147892 */ /* 0x000fc4000f8efcff */
[----:B------:R-:W-:Y:S02]  /*1ad0*/  UIADD3.64 UR10, UPT, UPT, UR4, UR10, URZ ;  /* 0x0000000a040a7297 */ /* 0x000fe4000fffe0ff */
[----:B------:R-:W-:Y:S01]  /*1ae0*/  UIADD3.64 UR18, UPT, UPT, UR6, -UR18, URZ ;  /* 0x8000001206127297 */ /* 0x000fe2000fffe0ff */
[----:B------:R-:W-:Y:S01]  /*1af0*/  UMOV UR24, 0x0 ;  /* 0x0000000000187882 */ /* 0x000fe20000000000 */
[----:B------:R-:W-:Y:S01]  /*1b00*/  UMOV UR25, 0x8108490 ;  /* 0x0810849000197882 */ /* 0x000fe20000000000 */
[----:B------:R-:W-:Y:S01]  /*1b10*/  UMOV UR4, UR8 ;  /* 0x0000000800047c82 */ /* 0x000fe20008000000 */
[----:B------:R-:W-:Y:S01]  /*1b20*/  UMOV UR21, 0x40004040 ;  /* 0x4000404000157882 */ /* 0x000fe20000000000 */
[----:B------:R-:W-:Y:S01]  /*1b30*/  UMOV UR7, 0x80004020 ;  /* 0x8000402000077882 */ /* 0x000fe20000000000 */
[----:B------:R-:W-:Y:S01]  /*1b40*/  UMOV UR26, 0x0 ;  /* 0x00000000001a7882 */ /* 0x000fe20000000000 */
[----:B------:R-:W-:Y:S01]  /*1b50*/  UMOV UR27, 0x8108490 ;  /* 0x08108490001b7882 */ /* 0x000fe20000000000 */
[----:B------:R-:W-:Y:S01]  /*1b60*/  UMOV UR4, UR4 ;  /* 0x0000000400047c82 */ /* 0x000fe20008000000 */
[----:B------:R0:W-:Y:S01]  /*1b70*/  UTCHMMA gdesc[UR20], gdesc[UR6], tmem[UR15], tmem[UR24], idesc[UR25], !UPT ;  /* 0x00ff1806140075ea */ /* 0x0001e2000f80000f */
[----:B------:R0:W-:Y:S01]  /*1b80*/  UTCHMMA gdesc[UR10], gdesc[UR18], tmem[UR15], tmem[UR26], idesc[UR27], UPT ;  /* 0x00ff1a120a0075ea */ /* 0x0001e2000b80000f */
[----:B------:R0:W-:Y:S01]  /*1b90*/  UTCBAR [UR4], URZ ;  /* 0x000000ff040073e9 */ /* 0x0001e200080000ff */
[----:B------:R-:W-:Y:S01]  /*1ba0*/  NOP ;  /* 0x0000000000007918 */ /* 0x000fe20000000000 */
.L_x_6:
[----:B------:R-:W-:Y:S05]  /*1bb0*/  @!P2 BRA `(.L_x_7) ;  /* 0x000000000008a947 */ /* 0x000fea0003800000 */
[----:B------:R-:W1:Y:S02]  /*1bc0*/  SYNCS.PHASECHK.TRANS64.TRYWAIT P4, [UR12+0x3000], RZ ;  /* 0x003000ffff0075a7 */ /* 0x000e64000808110c */
[----:B-1----:R-:W-:Y:S05]  /*1bd0*/  @!P4 BRA `(.L_x_8) ;  /* 0x0000006000e8c947 */ /* 0x002fea0003800000 */
.L_x_7:
[----:B------:R-:W-:Y:S01]  /*1be0*/  BAR.SYNC.DEFER_BLOCKING 0x0 ;  /* 0x0000000000007b1d */ /* 0x000fe20000010000 */
[----:B------:R-:W-:Y:S02]  /*1bf0*/  SHF.R.U32.HI R69, RZ, 0x6, R69 ;  /* 0x00000006ff457819 */ /* 0x000fe40000011645 */
[----:B------:R-:W-:Y:S02]  /*1c00*/  PRMT R159, RZ, 0x7610, R159 ;  /* 0x00007610ff9f7816 */ /* 0x000fe4000000009f */
[----:B------:R-:W-:Y:S01]  /*1c10*/  SGXT.U32 R69, R69, 0x1 ;  /* 0x000000014545781a */ /* 0x000fe20000000000 */
[----:B0-----:R-:W0:Y:S02]  /*1c20*/  LDCU UR6, c[0x0][0x3a8] ;  /* 0x00007500ff0677ac */ /* 0x001e240008000800 */
[----:B------:R-:W1:Y:S01]  /*1c30*/  LDC.64 R134, c[0x0][0x390] ;  /* 0x0000e400ff867b82 */ /* 0x000e620000000a00 */
[----:B------:R-:W0:Y:S01]  /*1c40*/  LDTM.x64 R4, tmem[UR14+0x20] ;  /* 0x0000200e000479ee */ /* 0x000e220008340000 */
[----:B------:R-:W-:Y:S01]  /*1c50*/  PRMT R141, RZ, 0x7610, R141 ;  /* 0x00007610ff8d7816 */ /* 0x000fe2000000008d */
[----:B------:R-:W2:Y:S01]  /*1c60*/  LDCU.64 UR18, c[0x0][0x3d0] ;  /* 0x00007a00ff1277ac */ /* 0x000ea20008000a00 */
[----:B------:R-:W-:-:S02]  /*1c70*/  PRMT R143, RZ, 0x7610, R143 ;  /* 0x00007610ff8f7816 */ /* 0x000fc4000000008f */
[----:B------:R-:W-:Y:S02]  /*1c80*/  PRMT R145, RZ, 0x7610, R145 ;  /* 0x00007610ff917816 */ /* 0x000fe40000000091 */
[----:B------:R-:W-:Y:S02]  /*1c90*/  PRMT R147, RZ, 0x7610, R147 ;  /* 0x00007610ff937816 */ /* 0x000fe40000000093 */
[----:B------:R-:W-:Y:S02]  /*1ca0*/  PRMT R149, RZ, 0x7610, R149 ;  /* 0x00007610ff957816 */ /* 0x000fe40000000095 */
[----:B------:R-:W-:Y:S02]  /*1cb0*/  PRMT R151, RZ, 0x7610, R151 ;  /* 0x00007610ff977816 */ /* 0x000fe40000000097 */
[----:B------:R-:W-:Y:S02]  /*1cc0*/  PRMT R153, RZ, 0x7610, R153 ;  /* 0x00007610ff997816 */ /* 0x000fe40000000099 */
[----:B------:R-:W-:Y:S01]  /*1cd0*/  PRMT R155, RZ, 0x7610, R155 ;  /* 0x00007610ff9b7816 */ /* 0x000fe2000000009b */
[----:B------:R-:W3:Y:S01]  /*1ce0*/  @!P1 SYNCS.CCTL.IV [UR12+0x3000] ;  /* 0x00300000ff0099b1 */ /* 0x000ee2000800000c */
[----:B------:R-:W-:Y:S01]  /*1cf0*/  PRMT R157, RZ, 0x7610, R157 ;  /* 0x00007610ff9d7816 */ /* 0x000fe2000000009d */
[----:B------:R-:W-:Y:S01]  /*1d00*/  NOP ;  /* 0x0000000000007918 */ /* 0x000fe20000000000 */
[----:B------:R-:W-:Y:S01]  /*1d10*/  PRMT R142, RZ, 0x7610, R142 ;  /* 0x00007610ff8e7816 */ /* 0x000fe2000000008e */
[----:B--2---:R-:W-:Y:S01]  /*1d20*/  UIMAD UR4, UR9, UR18, URZ ;  /* 0x00000012090472a4 */ /* 0x004fe2000f8e02ff */
[----:B------:R-:W-:Y:S01]  /*1d30*/  IMAD R70, R70, UR19, RZ ;  /* 0x0000001346467c24 */ /* 0x000fe2000f8e02ff */
[----:B------:R-:W-:Y:S01]  /*1d40*/  PRMT R140, RZ, 0x7610, R140 ;  /* 0x00007610ff8c7816 */ /* 0x000fe2000000008c */
[----:B0-----:R-:W-:Y:S01]  /*1d50*/  FMUL R71, R4, UR6 ;  /* 0x0000000604477c20 */ /* 0x001fe20008400000 */
[----:B------:R-:W-:Y:S01]  /*1d60*/  FMUL R72, R5, UR6 ;  /* 0x0000000605487c20 */ /* 0x000fe20008400000 */
[----:B------:R-:W-:Y:S01]  /*1d70*/  FMUL R73, R6, UR6 ;  /* 0x0000000606497c20 */ /* 0x000fe20008400000 */
[----:B------:R-:W-:Y:S01]  /*1d80*/  FMUL R74, R7, UR6 ;  /* 0x00000006074a7c20 */ /* 0x000fe20008400000 */
[----:B------:R-:W-:Y:S01]  /*1d90*/  FMUL R75, R8, UR6 ;  /* 0x00000006084b7c20 */ /* 0x000fe20008400000 */
[----:B------:R-:W-:Y:S01]  /*1da0*/  FMUL R108, R53, UR6 ;  /* 0x00000006356c7c20 */ /* 0x000fe20008400000 */
[----:B------:R-:W-:Y:S01]  /*1db0*/  USHF.L.U32 UR5, UR4, 0x1, URZ ;  /* 0x0000000104057899 */ /* 0x000fe200080006ff */
[----:B------:R-:W-:Y:S01]  /*1dc0*/  FMNMX3 R73, R71, R72, R73, !PT ;  /* 0x0000004847497276 */ /* 0x000fe20007800049 */
[----:B------:R-:W-:Y:S01]  /*1dd0*/  FMUL R71, R9, UR6 ;  /* 0x0000000609477c20 */ /* 0x000fe20008400000 */
[----:B------:R-:W-:-:S02]  /*1de0*/  FMUL R72, R10, UR6 ;  /* 0x000000060a487c20 */ /* 0x000fc40008400000 */
[----:B------:R-:W-:Y:S01]  /*1df0*/  FMNMX3 R75, R73, R74, R75, !PT ;  /* 0x0000004a494b7276 */ /* 0x000fe2000780004b */
[----:B------:R-:W-:Y:S01]  /*1e00*/  FMUL R73, R11, UR6 ;  /* 0x000000060b497c20 */ /* 0x000fe20008400000 */
[----:B------:R-:W-:Y:S02]  /*1e10*/  FMUL R74, R12, UR6 ;  /* 0x000000060c4a7c20 */ /* 0x000fe40008400000 */
[----:B------:R-:W-:Y:S01]  /*1e20*/  FMNMX3 R75, R75, R71, R72, !PT ;  /* 0x000000474b4b7276 */ /* 0x000fe20007800048 */
[----:B------:R-:W-:Y:S01]  /*1e30*/  FMUL R71, R13, UR6 ;  /* 0x000000060d477c20 */ /* 0x000fe20008400000 */
[----:B------:R-:W-:Y:S02]  /*1e40*/  FMUL R72, R14, UR6 ;  /* 0x000000060e487c20 */ /* 0x000fe40008400000 */
        /* <DEDUP_REMOVED lines=61> */
[----:B------:R-:W-:-:S03]  /*2220*/  FMUL R72, R55, UR6 ;  /* 0x0000000637487c20 */ /* 0x000fc60008400000 */
        /* <DEDUP_REMOVED lines=16> */
[----:B------:R-:W-:-:S03]  /*2330*/  FMUL R72, R67, UR6 ;  /* 0x0000000643487c20 */ /* 0x000fc60008400000 */
[----:B------:R-:W-:Y:S02]  /*2340*/  FMNMX3 R71, R73, R71, R74, !PT ;  /* 0x0000004749477276 */ /* 0x000fe4000780004a */
[C---:B------:R-:W-:Y:S01]  /*2350*/  SHF.L.U32 R73, R70.reuse, 0x1, RZ ;  /* 0x0000000146497819 */ /* 0x040fe200000006ff */
[----:B------:R-:W-:Y:S01]  /*2360*/  IMAD.HI R70, R70, 0x2, RZ ;  /* 0x0000000246467827 */ /* 0x000fe200078e02ff */
[----:B------:R-:W-:Y:S02]  /*2370*/  FMNMX3 R71, R71, -INF , R72, !PT ;  /* 0xff80000047477876 */ /* 0x000fe40007800048 */
[----:B------:R-:W0:Y:S01]  /*2380*/  LDC R72, c[0x0][0x3d8] ;  /* 0x0000f600ff487b82 */ /* 0x000e220000000800 */
[----:B-1----:R-:W-:Y:S01]  /*2390*/  IADD3 R134, P4, P5, R73, UR5, R134 ;  /* 0x0000000549867c10 */ /* 0x002fe2000fd9e086 */
[----:B------:R-:W-:Y:S01]  /*23a0*/  UIMAD.WIDE UR4, UR4, 0x2, URZ ;  /* 0x00000002040478a5 */ /* 0x000fe2000f8e02ff */
[--C-:B------:R-:W-:Y:S01]  /*23b0*/  FFMA R4, R4, UR6, -R71.reuse ;  /* 0x0000000604047c23 */ /* 0x100fe20008000847 */
[--C-:B------:R-:W-:Y:S01]  /*23c0*/  FFMA R5, R5, UR6, -R71.reuse ;  /* 0x0000000605057c23 */ /* 0x100fe20008000847 */
[--C-:B------:R-:W-:Y:S01]  /*23d0*/  FFMA R6, R6, UR6, -R71.reuse ;  /* 0x0000000606067c23 */ /* 0x100fe20008000847 */
[--C-:B------:R-:W-:Y:S01]  /*23e0*/  FFMA R7, R7, UR6, -R71.reuse ;  /* 0x0000000607077c23 */ /* 0x100fe20008000847 */
[----:B------:R-:W-:Y:S01]  /*23f0*/  FMUL R4, R4, 1.4426950216293334961 ;  /* 0x3fb8aa3b04047820 */ /* 0x000fe20000400000 */
[----:B------:R-:W-:Y:S01]  /*2400*/  FMUL R5, R5, 1.4426950216293334961 ;  /* 0x3fb8aa3b05057820 */ /* 0x000fe20000400000 */
[----:B------:R-:W-:Y:S01]  /*2410*/  FMUL R6, R6, 1.4426950216293334961 ;  /* 0x3fb8aa3b06067820 */ /* 0x000fe20000400000 */
[----:B------:R-:W-:Y:S01]  /*2420*/  FMUL R7, R7, 1.4426950216293334961 ;  /* 0x3fb8aa3b07077820 */ /* 0x000fe20000400000 */
[--C-:B------:R-:W-:Y:S01]  /*2430*/  FFMA R8, R8, UR6, -R71.reuse ;  /* 0x0000000608087c23 */ /* 0x100fe20008000847 */
[--C-:B------:R-:W-:Y:S01]  /*2440*/  FFMA R24, R24, UR6, -R71.reuse ;  /* 0x0000000618187c23 */ /* 0x100fe20008000847 */
[----:B------:R-:W-:Y:S01]  /*2450*/  MUFU.EX2 R4, R4 ;  /* 0x0000000400047308 */ /* 0x000fe20000000800 */
[--C-:B------:R-:W-:Y:S01]  /*2460*/  FFMA R9, R9, UR6, -R71.reuse ;  /* 0x0000000609097c23 */ /* 0x100fe20008000847 */
[----:B------:R-:W-:Y:S01]  /*2470*/  FMUL R8, R8, 1.4426950216293334961 ;  /* 0x3fb8aa3b08087820 */ /* 0x000fe20000400000 */
[--C-:B------:R-:W-:Y:S01]  /*2480*/  FFMA R32, R32, UR6, -R71.reuse ;  /* 0x0000000620207c23 */ /* 0x100fe20008000847 */
[--C-:B------:R-:W-:Y:S01]  /*2490*/  FFMA R10, R10, UR6, -R71.reuse ;  /* 0x000000060a0a7c23 */ /* 0x100fe20008000847 */
[----:B------:R-:W-:Y:S01]  /*24a0*/  FMUL R9, R9, 1.4426950216293334961 ;  /* 0x3fb8aa3b09097820 */ /* 0x000fe20000400000 */
[--C-:B------:R-:W-:Y:S01]  /*24b0*/  FFMA R11, R11, UR6, -R71.reuse ;  /* 0x000000060b0b7c23 */ /* 0x100fe20008000847 */
[--C-:B------:R-:W-:Y:S01]  /*24c0*/  FFMA R34, R34, UR6, -R71.reuse ;  /* 0x0000000622227c23 */ /* 0x100fe20008000847 */
[----:B------:R-:W1:Y:S01]  /*24d0*/  MUFU.EX2 R5, R5 ;  /* 0x0000000500057308 */ /* 0x000e620000000800 */
[----:B------:R-:W-:Y:S01]  /*24e0*/  FMUL R10, R10, 1.4426950216293334961 ;  /* 0x3fb8aa3b0a0a7820 */ /* 0x000fe20000400000 */
[----:B------:R-:W-:Y:S01]  /*24f0*/  FFMA R36, R36, UR6, -R71 ;  /* 0x0000000624247c23 */ /* 0x000fe20008000847 */
[----:B0-----:R-:W-:Y:S01]  /*2500*/  IMAD R73, R69, R72, RZ ;  /* 0x0000004845497224 */ /* 0x001fe200078e02ff */
[----:B------:R-:W-:Y:S01]  /*2510*/  IADD3.X R69, PT, PT, R70, UR5, R135, P4, P5 ;  /* 0x0000000546457c10 */ /* 0x000fe2000a7ea487 */
[--C-:B------:R-:W-:Y:S01]  /*2520*/  FFMA R37, R37, UR6, -R71.reuse ;  /* 0x0000000625257c23 */ /* 0x100fe20008000847 */
[--C-:B------:R-:W-:Y:S01]  /*2530*/  FFMA R38, R38, UR6, -R71.reuse ;  /* 0x0000000626267c23 */ /* 0x100fe20008000847 */
[----:B------:R-:W-:Y:S01]  /*2540*/  FMUL R11, R11, 1.4426950216293334961 ;  /* 0x3fb8aa3b0b0b7820 */ /* 0x000fe20000400000 */
[----:B------:R-:W-:Y:S01]  /*2550*/  LEA R75, R72, R73, 0x1 ;  /* 0x00000049484b7211 */ /* 0x000fe200078e08ff */
[----:B------:R-:W0:Y:S01]  /*2560*/  MUFU.EX2 R6, R6 ;  /* 0x0000000600067308 */ /* 0x000e220000000800 */
[-C--:B------:R-:W-:Y:S01]  /*2570*/  LEA R112, P4, R73, R134.reuse, 0x1 ;  /* 0x0000008649707211 */ /* 0x080fe200078808ff */
[--C-:B------:R-:W-:Y:S01]  /*2580*/  FFMA R12, R12, UR6, -R71.reuse ;  /* 0x000000060c0c7c23 */ /* 0x100fe20008000847 */
[----:B------:R-:W-:Y:S01]  /*2590*/  LEA R109, R72, R75, 0x1 ;  /* 0x0000004b486d7211 */ /* 0x000fe200078e08ff */
[--C-:B------:R-:W-:Y:S01]  /*25a0*/  FFMA R13, R13, UR6, -R71.reuse ;  /* 0x000000060d0d7c23 */ /* 0x100fe20008000847 */
[-C--:B------:R-:W-:Y:S01]  /*25b0*/  LEA R110, P5, R75, R134.reuse, 0x1 ;  /* 0x000000864b6e7211 */ /* 0x080fe200078a08ff */
[----:B------:R-:W-:Y:S01]  /*25c0*/  FFMA R14, R14, UR6, -R71 ;  /* 0x000000060e0e7c23 */ /* 0x000fe20008000847 */
[----:B------:R-:W-:Y:S01]  /*25d0*/  LEA.HI.X.SX32 R113, R73, R69, 0x1, P4 ;  /* 0x0000004549717211 */ /* 0x000fe200020f0eff */
[----:B------:R-:W2:Y:S01]  /*25e0*/  MUFU.EX2 R7, R7 ;  /* 0x0000000700077308 */ /* 0x000ea20000000800 */
[----:B------:R-:W-:Y:S01]  /*25f0*/  LEA R73, R72, R109, 0x1 ;  /* 0x0000006d48497211 */ /* 0x000fe200078e08ff */
[----:B-1----:R-:W-:Y:S01]  /*2600*/  FADD R163, R4, R5 ;  /* 0x0000000504a37221 */ /* 0x002fe20000000000 */
[-C--:B------:R-:W-:Y:S01]  /*2610*/  LEA R108, P4, R109, R134.reuse, 0x1 ;  /* 0x000000866d6c7211 */ /* 0x080fe200078808ff */
[--C-:B------:R-:W-:Y:S01]  /*2620*/  FFMA R15, R15, UR6, -R71.reuse ;  /* 0x000000060f0f7c23 */ /* 0x100fe20008000847 */
[----:B------:R-:W-:Y:S01]  /*2630*/  LEA.HI.X.SX32 R111, R75, R69, 0x1, P5 ;  /* 0x000000454b6f7211 */ /* 0x000fe200028f0eff */
[--C-:B------:R-:W-:Y:S01]  /*2640*/  FFMA R16, R16, UR6, -R71.reuse ;  /* 0x0000000610107c23 */ /* 0x100fe20008000847 */
[----:B------:R-:W-:Y:S01]  /*2650*/  LEA R75, R72, R73, 0x1 ;  /* 0x00000049484b7211 */ /* 0x000fe200078e08ff */
[----:B------:R-:W1:Y:S01]  /*2660*/  MUFU.EX2 R8, R8 ;  /* 0x0000000800087308 */ /* 0x000e620000000800 */
[----:B------:R-:W-:Y:S01]  /*2670*/  LEA.HI.X.SX32 R109, R109, R69, 0x1, P4 ;  /* 0x000000456d6d7211 */ /* 0x000fe200020f0eff */
[----:B------:R-:W-:Y:S01]  /*2680*/  FMUL R37, R37, 1.4426950216293334961 ;  /* 0x3fb8aa3b25257820 */ /* 0x000fe20000400000 */
[-C--:B------:R-:W-:Y:S01]  /*2690*/  LEA R118, P4, R73, R134.reuse, 0x1 ;  /* 0x0000008649767211 */ /* 0x080fe200078808ff */
[----:B------:R-:W-:Y:S01]  /*26a0*/  FMUL R12, R12, 1.4426950216293334961 ;  /* 0x3fb8aa3b0c0c7820 */ /* 0x000fe20000400000 */
[----:B------:R-:W-:Y:S01]  /*26b0*/  LEA R115, R72, R75, 0x1 ;  /* 0x0000004b48737211 */ /* 0x000fe200078e08ff */
[----:B------:R-:W-:Y:S01]  /*26c0*/  FMUL R13, R13, 1.4426950216293334961 ;  /* 0x3fb8aa3b0d0d7820 */ /* 0x000fe20000400000 */
[----:B------:R-:W-:Y:S01]  /*26d0*/  LEA.HI.X.SX32 R119, R73, R69, 0x1, P4 ;  /* 0x0000004549777211 */ /* 0x000fe200020f0eff */
[----:B------:R-:W4:Y:S01]  /*26e0*/  MUFU.EX2 R9, R9 ;  /* 0x0000000900097308 */ /* 0x000f220000000800 */
[-C--:B------:R-:W-:Y:S01]  /*26f0*/  LEA R116, P4, R75, R134.reuse, 0x1 ;  /* 0x000000864b747211 */ /* 0x080fe200078808ff */
[----:B------:R-:W-:Y:S01]  /*2700*/  FMUL R14, R14, 1.4426950216293334961 ;  /* 0x3fb8aa3b0e0e7820 */ /* 0x000fe20000400000 */
[----:B------:R-:W-:Y:S01]  /*2710*/  LEA R73, R72, R115, 0x1 ;  /* 0x0000007348497211 */ /* 0x000fe200078e08ff */
[----:B------:R-:W-:Y:S01]  /*2720*/  FMUL R15, R15, 1.4426950216293334961 ;  /* 0x3fb8aa3b0f0f7820 */ /* 0x000fe20000400000 */
[----:B------:R-:W-:Y:S01]  /*2730*/  LEA.HI.X.SX32 R117, R75, R69, 0x1, P4 ;  /* 0x000000454b757211 */ /* 0x000fe200020f0eff */
[----:B------:R-:W-:Y:S01]  /*2740*/  FMUL R16, R16, 1.4426950216293334961 ;  /* 0x3fb8aa3b10107820 */ /* 0x000fe20000400000 */
[----:B------:R-:W-:Y:S01]  /*2750*/  LEA R75, R72, R73, 0x1 ;  /* 0x00000049484b7211 */ /* 0x000fe200078e08ff */
[----:B------:R-:W0:Y:S01]  /*2760*/  MUFU.EX2 R10, R10 ;  /* 0x0000000a000a7308 */ /* 0x000e220000000800 */
[-C--:B------:R-:W-:Y:S01]  /*2770*/  LEA R114, P5, R115, R134.reuse, 0x1 ;  /* 0x0000008673727211 */ /* 0x080fe200078a08ff */
[--C-:B------:R-:W-:Y:S01]  /*2780*/  FFMA R17, R17, UR6, -R71.reuse ;  /* 0x0000000611117c23 */ /* 0x100fe20008000847 */
[-C--:B------:R-:W-:Y:S01]  /*2790*/  LEA R124, P4, R73, R134.reuse, 0x1 ;  /* 0x00000086497c7211 */ /* 0x080fe200078808ff */
[--C-:B------:R-:W-:Y:S01]  /*27a0*/  FFMA R18, R18, UR6, -R71.reuse ;  /* 0x0000000612127c23 */ /* 0x100fe20008000847 */
[----:B------:R-:W-:Y:S01]  /*27b0*/  LEA R121, R72, R75, 0x1 ;  /* 0x0000004b48797211 */ /* 0x000fe200078e08ff */
[----:B------:R-:W-:Y:S01]  /*27c0*/  FMUL R17, R17, 1.4426950216293334961 ;  /* 0x3fb8aa3b11117820 */ /* 0x000fe20000400000 */
[-C--:B------:R-:W-:Y:S01]  /*27d0*/  LEA.HI.X.SX32 R115, R115, R69.reuse, 0x1, P5 ;  /* 0x0000004573737211 */ /* 0x080fe200028f0eff */
[----:B------:R-:W0:Y:S01]  /*27e0*/  MUFU.EX2 R11, R11 ;  /* 0x0000000b000b7308 */ /* 0x000e220000000800 */
[-C--:B------:R-:W-:Y:S01]  /*27f0*/  LEA R122, P5, R75, R134.reuse, 0x1 ;  /* 0x000000864b7a7211 */ /* 0x080fe200078a08ff */
[----:B------:R-:W-:Y:S01]  /*2800*/  FMUL R18, R18, 1.4426950216293334961 ;  /* 0x3fb8aa3b12127820 */ /* 0x000fe20000400000 */
[----:B------:R-:W-:Y:S01]  /*2810*/  LEA.HI.X.SX32 R125, R73, R69, 0x1, P4 ;  /* 0x00000045497d7211 */ /* 0x000fe200020f0eff */
[--C-:B------:R-:W-:Y:S01]  /*2820*/  FFMA R19, R19, UR6, -R71.reuse ;  /* 0x0000000613137c23 */ /* 0x100fe20008000847 */
[----:B------:R-:W-:Y:S01]  /*2830*/  LEA R73, R72, R121, 0x1 ;  /* 0x0000007948497211 */ /* 0x000fe200078e08ff */
[--C-:B------:R-:W-:Y:S01]  /*2840*/  FFMA R20, R20, UR6, -R71.reuse ;  /* 0x0000000614147c23 */ /* 0x100fe20008000847 */
[-C--:B------:R-:W-:Y:S01]  /*2850*/  LEA R120, P4, R121, R134.reuse, 0x1 ;  /* 0x0000008679787211 */ /* 0x080fe200078808ff */
[----:B------:R-:W0:Y:S01]  /*2860*/  MUFU.EX2 R12, R12 ;  /* 0x0000000c000c7308 */ /* 0x000e220000000800 */
[----:B------:R-:W-:Y:S01]  /*2870*/  LEA.HI.X.SX32 R123, R75, R69, 0x1, P5 ;  /* 0x000000454b7b7211 */ /* 0x000fe200028f0eff */
[----:B------:R-:W-:Y:S01]  /*2880*/  FMUL R19, R19, 1.4426950216293334961 ;  /* 0x3fb8aa3b13137820 */ /* 0x000fe20000400000 */
[----:B------:R-:W-:Y:S01]  /*2890*/  LEA R75, R72, R73, 0x1 ;  /* 0x00000049484b7211 */ /* 0x000fe200078e08ff */
[----:B------:R-:W-:Y:S01]  /*28a0*/  FMUL R20, R20, 1.4426950216293334961 ;  /* 0x3fb8aa3b14147820 */ /* 0x000fe20000400000 */
[----:B------:R-:W-:Y:S01]  /*28b0*/  LEA.HI.X.SX32 R121, R121, R69, 0x1, P4 ;  /* 0x0000004579797211 */ /* 0x000fe200020f0eff */
[--C-:B------:R-:W-:Y:S01]  /*28c0*/  FFMA R21, R21, UR6, -R71.reuse ;  /* 0x0000000615157c23 */ /* 0x100fe20008000847 */
[-C--:B------:R-:W-:Y:S01]  /*28d0*/  LEA R132, P4, R73, R134.reuse, 0x1 ;  /* 0x0000008649847211 */ /* 0x080fe200078808ff */
[----:B------:R-:W0:Y:S01]  /*28e0*/  MUFU.EX2 R13, R13 ;  /* 0x0000000d000d7308 */ /* 0x000e220000000800 */
[----:B------:R-:W-:Y:S01]  /*28f0*/  LEA R127, R72, R75, 0x1 ;  /* 0x0000004b487f7211 */ /* 0x000fe200078e08ff */
[----:B------:R-:W-:Y:S01]  /*2900*/  FMUL R21, R21, 1.4426950216293334961 ;  /* 0x3fb8aa3b15157820 */ /* 0x000fe20000400000 */
[-C--:B------:R-:W-:Y:S01]  /*2910*/  LEA R130, P5, R75, R134.reuse, 0x1 ;  /* 0x000000864b827211 */ /* 0x080fe200078a08ff */
[--C-:B------:R-:W-:Y:S01]  /*2920*/  FFMA R22, R22, UR6, -R71.reuse ;  /* 0x0000000616167c23 */ /* 0x100fe20008000847 */
[----:B------:R-:W-:Y:S01]  /*2930*/  LEA.HI.X.SX32 R133, R73, R69, 0x1, P4 ;  /* 0x0000004549857211 */ /* 0x000fe200020f0eff */
[--C-:B------:R-:W-:Y:S01]  /*2940*/  FFMA R23, R23, UR6, -R71.reuse ;  /* 0x0000000617177c23 */ /* 0x100fe20008000847 */
[----:B------:R-:W-:Y:S01]  /*2950*/  LEA R73, R72, R127, 0x1 ;  /* 0x0000007f48497211 */ /* 0x000fe200078e08ff */
[----:B------:R-:W0:Y:S01]  /*2960*/  MUFU.EX2 R14, R14 ;  /* 0x0000000e000e7308 */ /* 0x000e220000000800 */
[----:B------:R-:W-:Y:S01]  /*2970*/  LEA.HI.X.SX32 R131, R75, R69, 0x1, P5 ;  /* 0x000000454b837211 */ /* 0x000fe200028f0eff */
[----:B------:R-:W-:Y:S01]  /*2980*/  FMUL R22, R22, 1.4426950216293334961 ;  /* 0x3fb8aa3b16167820 */ /* 0x000fe20000400000 */
[-C--:B------:R-:W-:Y:S01]  /*2990*/  LEA R128, P4, R127, R134.reuse, 0x1 ;  /* 0x000000867f807211 */ /* 0x080fe200078808ff */
[----:B------:R-:W-:Y:S01]  /*29a0*/  FMUL R23, R23, 1.4426950216293334961 ;  /* 0x3fb8aa3b17177820 */ /* 0x000fe20000400000 */
[-C--:B------:R-:W-:Y:S01]  /*29b0*/  LEA R126, P5, R73, R134.reuse, 0x1 ;  /* 0x00000086497e7211 */ /* 0x080fe200078a08ff */
[--C-:B------:R-:W-:Y:S01]  /*29c0*/  FFMA R27, R27, UR6, -R71.reuse ;  /* 0x000000061b1b7c23 */ /* 0x100fe20008000847 */
[----:B------:R-:W-:Y:S01]  /*29d0*/  LEA R75, R72, R73, 0x1 ;  /* 0x00000049484b7211 */ /* 0x000fe200078e08ff */
[----:B------:R-:W0:Y:S01]  /*29e0*/  MUFU.EX2 R15, R15 ;  /* 0x0000000f000f7308 */ /* 0x000e220000000800 */
[-C--:B------:R-:W-:Y:S01]  /*29f0*/  LEA.HI.X.SX32 R129, R127, R69.reuse, 0x1, P4 ;  /* 0x000000457f817211 */ /* 0x080fe200020f0eff */
[--C-:B------:R-:W-:Y:S01]  /*2a00*/  FFMA R28, R28, UR6, -R71.reuse ;  /* 0x000000061c1c7c23 */ /* 0x100fe20008000847 */
[----:B------:R-:W-:Y:S01]  /*2a10*/  LEA.HI.X.SX32 R127, R73, R69, 0x1, P5 ;  /* 0x00000045497f7211 */ /* 0x000fe200028f0eff */
[--C-:B------:R-:W-:Y:S01]  /*2a20*/  FFMA R29, R29, UR6, -R71.reuse ;  /* 0x000000061d1d7c23 */ /* 0x100fe20008000847 */
[----:B------:R-:W-:Y:S01]  /*2a30*/  LEA R73, R72, R75, 0x1 ;  /* 0x0000004b48497211 */ /* 0x000fe200078e08ff */
[--C-:B------:R-:W-:Y:S01]  /*2a40*/  FFMA R30, R30, UR6, -R71.reuse ;  /* 0x000000061e1e7c23 */ /* 0x100fe20008000847 */
[-C--:B------:R-:W-:Y:S01]  /*2a50*/  LEA R138, P4, R75, R134.reuse, 0x1 ;  /* 0x000000864b8a7211 */ /* 0x080fe200078808ff */
[----:B------:R-:W0:Y:S01]  /*2a60*/  MUFU.EX2 R16, R16 ;  /* 0x0000001000107308 */ /* 0x000e220000000800 */
[----:B------:R-:W-:Y:S01]  /*2a70*/  LEA R72, R72, R73, 0x1 ;  /* 0x0000004948487211 */ /* 0x000fe200078e08ff */
[--C-:B------:R-:W-:Y:S01]  /*2a80*/  FFMA R31, R31, UR6, -R71.reuse ;  /* 0x000000061f1f7c23 */ /* 0x100fe20008000847 */
[-C--:B------:R-:W-:Y:S01]  /*2a90*/  LEA R136, P5, R73, R134.reuse, 0x1 ;  /* 0x0000008649887211 */ /* 0x080fe200078a08ff */
[--C-:B------:R-:W-:Y:S01]  /*2aa0*/  FFMA R35, R35, UR6, -R71.reuse ;  /* 0x0000000623237c23 */ /* 0x100fe20008000847 */
[-C--:B------:R-:W-:Y:S01]  /*2ab0*/  LEA.HI.X.SX32 R139, R75, R69.reuse, 0x1, P4 ;  /* 0x000000454b8b7211 */ /* 0x080fe200020f0eff */
[--C-:B------:R-:W-:Y:S01]  /*2ac0*/  FFMA R39, R39, UR6, -R71.reuse ;  /* 0x0000000627277c23 */ /* 0x100fe20008000847 */
[----:B------:R-:W-:Y:S01]  /*2ad0*/  LEA R134, P4, R72, R134, 0x1 ;  /* 0x0000008648867211 */ /* 0x000fe200078808ff */
[----:B------:R-:W0:Y:S01]  /*2ae0*/  MUFU.EX2 R17, R17 ;  /* 0x0000001100117308 */ /* 0x000e220000000800 */
[-C--:B------:R-:W-:Y:S01]  /*2af0*/  LEA.HI.X.SX32 R137, R73, R69.reuse, 0x1, P5 ;  /* 0x0000004549897211 */ /* 0x080fe200028f0eff */
[--C-:B------:R-:W-:Y:S01]  /*2b00*/  FFMA R40, R40, UR6, -R71.reuse ;  /* 0x0000000628287c23 */ /* 0x100fe20008000847 */
[----:B------:R-:W-:Y:S01]  /*2b10*/  LEA.HI.X.SX32 R135, R72, R69, 0x1, P4 ;  /* 0x0000004548877211 */ /* 0x000fe200020f0eff */
[----:B------:R-:W-:Y:S01]  /*2b20*/  FMUL R69, R24, 1.4426950216293334961 ;  /* 0x3fb8aa3b18457820 */ /* 0x000fe20000400000 */
[--C-:B------:R-:W-:Y:S01]  /*2b30*/  FFMA R24, R25, UR6, -R71.reuse ;  /* 0x0000000619187c23 */ /* 0x100fe20008000847 */
[--C-:B------:R-:W-:Y:S01]  /*2b40*/  FFMA R41, R41, UR6, -R71.reuse ;  /* 0x0000000629297c23 */ /* 0x100fe20008000847 */
[--C-:B------:R-:W-:Y:S01]  /*2b50*/  FFMA R42, R42, UR6, -R71.reuse ;  /* 0x000000062a2a7c23 */ /* 0x100fe20008000847 */
[----:B------:R0:W-:Y:S01]  /*2b60*/  MUFU.EX2 R25, R69 ;  /* 0x0000004500197308 */ /* 0x0001e20000000800 */
[----:B------:R-:W-:Y:S01]  /*2b70*/  FMUL R70, R24, 1.4426950216293334961 ;  /* 0x3fb8aa3b18467820 */ /* 0x000fe20000400000 */
[--C-:B------:R-:W-:Y:S01]  /*2b80*/  FFMA R24, R26, UR6, -R71.reuse ;  /* 0x000000061a187c23 */ /* 0x100fe20008000847 */
[--C-:B------:R-:W-:Y:S01]  /*2b90*/  FFMA R43, R43, UR6, -R71.reuse ;  /* 0x000000062b2b7c23 */ /* 0x100fe20008000847 */
[--C-:B------:R-:W-:Y:S01]  /*2ba0*/  FFMA R44, R44, UR6, -R71.reuse ;  /* 0x000000062c2c7c23 */ /* 0x100fe20008000847 */
[--C-:B------:R-:W-:Y:S01]  /*2bb0*/  FFMA R45, R45, UR6, -R71.reuse ;  /* 0x000000062d2d7c23 */ /* 0x100fe20008000847 */
[--C-:B------:R-:W-:Y:S01]  /*2bc0*/  FFMA R46, R46, UR6, -R71.reuse ;  /* 0x000000062e2e7c23 */ /* 0x100fe20008000847 */
[--C-:B------:R-:W-:Y:S01]  /*2bd0*/  FFMA R47, R47, UR6, -R71.reuse ;  /* 0x000000062f2f7c23 */ /* 0x100fe20008000847 */
[----:B------:R1:W-:Y:S01]  /*2be0*/  MUFU.EX2 R26, R70 ;  /* 0x00000046001a7308 */ /* 0x0003e20000000800 */
[----:B0-----:R-:W-:Y:S01]  /*2bf0*/  FMUL R69, R32, 1.4426950216293334961 ;  /* 0x3fb8aa3b20457820 */ /* 0x001fe20000400000 */
[--C-:B------:R-:W-:Y:S01]  /*2c00*/  FFMA R32, R33, UR6, -R71.reuse ;  /* 0x0000000621207c23 */ /* 0x100fe20008000847 */
[--C-:B------:R-:W-:Y:S01]  /*2c10*/  FFMA R48, R48, UR6, -R71.reuse ;  /* 0x0000000630307c23 */ /* 0x100fe20008000847 */
[--C-:B------:R-:W-:Y:S01]  /*2c20*/  FFMA R49, R49, UR6, -R71.reuse ;  /* 0x0000000631317c23 */ /* 0x100fe20008000847 */
[--C-:B------:R-:W-:Y:S01]  /*2c30*/  FFMA R50, R50, UR6, -R71.reuse ;  /* 0x0000000632327c23 */ /* 0x100fe20008000847 */
[--C-:B------:R-:W-:Y:S01]  /*2c40*/  FFMA R51, R51, UR6, -R71.reuse ;  /* 0x0000000633337c23 */ /* 0x100fe20008000847 */
[----:B------:R-:W-:Y:S01]  /*2c50*/  FFMA R52, R52, UR6, -R71 ;  /* 0x0000000634347c23 */ /* 0x000fe20008000847 */
[----:B------:R-:W0:Y:S01]  /*2c60*/  MUFU.EX2 R18, R18 ;  /* 0x0000001200127308 */ /* 0x000e220000000800 */
[----:B-1----:R-:W-:Y:S01]  /*2c70*/  FMUL R70, R32, 1.4426950216293334961 ;  /* 0x3fb8aa3b20467820 */ /* 0x002fe20000400000 */
[----:B------:R-:W-:Y:S01]  /*2c80*/  FMUL R32, R34, 1.4426950216293334961 ;  /* 0x3fb8aa3b22207820 */ /* 0x000fe20000400000 */
[----:B------:R-:W-:Y:S01]  /*2c90*/  FMUL R34, R36, 1.4426950216293334961 ;  /* 0x3fb8aa3b24227820 */ /* 0x000fe20000400000 */
[----:B------:R-:W-:Y:S01]  /*2ca0*/  FMUL R36, R38, 1.4426950216293334961 ;  /* 0x3fb8aa3b26247820 */ /* 0x000fe20000400000 */
[----:B------:R-:W-:Y:S01]  /*2cb0*/  FADD R38, R6, R163 ;  /* 0x000000a306267221 */ /* 0x000fe20000000000 */
[--C-:B------:R-:W-:Y:S01]  /*2cc0*/  FFMA R53, R53, UR6, -R71.reuse ;  /* 0x0000000635357c23 */ /* 0x100fe20008000847 */
[--C-:B------:R-:W-:Y:S01]  /*2cd0*/  FFMA R54, R54, UR6, -R71.reuse ;  /* 0x0000000636367c23 */ /* 0x100fe20008000847 */
[----:B------:R-:W-:Y:S01]  /*2ce0*/  MUFU.EX2 R33, R69 ;  /* 0x0000004500217308 */ /* 0x000fe20000000800 */
[----:B------:R-:W-:Y:S01]  /*2cf0*/  F2FP.BF16.F32.PACK_AB R4, R5, R4 ;  /* 0x000000040504723e */ /* 0x000fe200000010ff */
[--C-:B------:R-:W-:Y:S01]  /*2d00*/  FFMA R55, R55, UR6, -R71.reuse ;  /* 0x0000000637377c23 */ /* 0x100fe20008000847 */
[--C-:B------:R-:W-:Y:S01]  /*2d10*/  FFMA R56, R56, UR6, -R71.reuse ;  /* 0x0000000638387c23 */ /* 0x100fe20008000847 */
[--C-:B------:R-:W-:Y:S01]  /*2d20*/  FFMA R57, R57, UR6, -R71.reuse ;  /* 0x0000000639397c23 */ /* 0x100fe20008000847 */
[--C-:B------:R-:W-:Y:S01]  /*2d30*/  FFMA R58, R58, UR6, -R71.reuse ;  /* 0x000000063a3a7c23 */ /* 0x100fe20008000847 */
[--C-:B------:R-:W-:Y:S01]  /*2d40*/  FFMA R59, R59, UR6, -R71.reuse ;  /* 0x000000063b3b7c23 */ /* 0x100fe20008000847 */
[--C-:B------:R-:W-:Y:S01]  /*2d50*/  FFMA R60, R60, UR6, -R71.reuse ;  /* 0x000000063c3c7c23 */ /* 0x100fe20008000847 */
[----:B------:R2:W-:Y:S01]  /*2d60*/  MUFU.EX2 R69, R37 ;  /* 0x0000002500457308 */ /* 0x0005e20000000800 */
[--C-:B------:R-:W-:Y:S01]  /*2d70*/  FFMA R61, R61, UR6, -R71.reuse ;  /* 0x000000063d3d7c23 */ /* 0x100fe20008000847 */
[--C-:B------:R-:W-:Y:S01]  /*2d80*/  FFMA R62, R62, UR6, -R71.reuse ;  /* 0x000000063e3e7c23 */ /* 0x100fe20008000847 */
[--C-:B------:R-:W-:Y:S01]  /*2d90*/  FFMA R63, R63, UR6, -R71.reuse ;  /* 0x000000063f3f7c23 */ /* 0x100fe20008000847 */
[--C-:B------:R-:W-:Y:S01]  /*2da0*/  FFMA R64, R64, UR6, -R71.reuse ;  /* 0x0000000640407c23 */ /* 0x100fe20008000847 */
[--C-:B------:R-:W-:Y:S01]  /*2db0*/  FFMA R65, R65, UR6, -R71.reuse ;  /* 0x0000000641417c23 */ /* 0x100fe20008000847 */
[--C-:B------:R-:W-:Y:S01]  /*2dc0*/  FFMA R66, R66, UR6, -R71.reuse ;  /* 0x0000000642427c23 */ /* 0x100fe20008000847 */
[----:B------:R-:W-:Y:S01]  /*2dd0*/  FFMA R67, R67, UR6, -R71 ;  /* 0x0000000643437c23 */ /* 0x000fe20008000847 */
[----:B------:R-:W1:Y:S01]  /*2de0*/  MUFU.EX2 R19, R19 ;  /* 0x0000001300137308 */ /* 0x000e620000000800 */
[----:B--2---:R-:W-:Y:S01]  /*2df0*/  FADD R37, R7, R38 ;  /* 0x0000002607257221 */ /* 0x004fe20000000000 */
[----:B------:R-:W-:Y:S01]  /*2e00*/  PRMT R74, RZ, 0x7610, R74 ;  /* 0x00007610ff4a7816 */ /* 0x000fe2000000004a */
[----:B------:R2:W5:Y:S04]  /*2e10*/  @P2 LDG.E.U16 R159, desc[UR28][R112.64] ;  /* 0x0000001c709f2981 */ /* 0x000568000c1e1500 */
[----:B------:R2:W5:Y:S01]  /*2e20*/  @P2 LDG.E.U16 R143, desc[UR28][R110.64] ;  /* 0x0000001c6e8f2981 */ /* 0x000562000c1e1500 */
[----:B------:R-:W-:Y:S01]  /*2e30*/  FADD R38, R8, R37 ;  /* 0x0000002508267221 */ /* 0x000fe20000000000 */
[----:B------:R-:W0:Y:S02]  /*2e40*/  MUFU.EX2 R20, R20 ;  /* 0x0000001400147308 */ /* 0x000e240000000800 */
[----:B------:R2:W5:Y:S01]  /*2e50*/  @P2 LDG.E.U16 R145, desc[UR28][R114.64] ;  /* 0x0000001c72912981 */ /* 0x000562000c1e1500 */
[----:B----4-:R-:W-:-:S03]  /*2e60*/  FADD R37, R9, R38 ;  /* 0x0000002609257221 */ /* 0x010fc60000000000 */
[----:B------:R2:W5:Y:S01]  /*2e70*/  @P2 LDG.E.U16 R147, desc[UR28][R132.64] ;  /* 0x0000001c84932981 */ /* 0x000562000c1e1500 */
[----:B------:R-:W-:Y:S01]  /*2e80*/  FADD R38, R10, R37 ;  /* 0x000000250a267221 */ /* 0x000fe20000000000 */
[----:B------:R-:W4:Y:S02]  /*2e90*/  MUFU.EX2 R21, R21 ;  /* 0x0000001500157308 */ /* 0x000f240000000800 */
[----:B------:R2:W5:Y:S01]  /*2ea0*/  @P2 LDG.E.U16 R151, desc[UR28][R108.64] ;  /* 0x0000001c6c972981 */ /* 0x000562000c1e1500 */
[----:B------:R-:W-:-:S03]  /*2eb0*/  FADD R37, R11, R38 ;  /* 0x000000260b257221 */ /* 0x000fc60000000000 */
[----:B------:R2:W5:Y:S01]  /*2ec0*/  @P2 LDG.E.U16 R153, desc[UR28][R124.64] ;  /* 0x0000001c7c992981 */ /* 0x000562000c1e1500 */
[----:B------:R-:W-:Y:S01]  /*2ed0*/  FADD R38, R12, R37 ;  /* 0x000000250c267221 */ /* 0x000fe20000000000 */
[----:B------:R-:W0:Y:S01]  /*2ee0*/  MUFU.EX2 R22, R22 ;  /* 0x0000001600167308 */ /* 0x000e220000000800 */
[----:B------:R-:W-:Y:S01]  /*2ef0*/  FMUL R24, R24, 1.4426950216293334961 ;  /* 0x3fb8aa3b18187820 */ /* 0x000fe20000400000 */
[----:B------:R2:W5:Y:S01]  /*2f00*/  @P2 LDG.E.U16 R155, desc[UR28][R130.64] ;  /* 0x0000001c829b2981 */ /* 0x000562000c1e1500 */
[----:B------:R-:W-:-:S05]  /*2f10*/  FADD R37, R13, R38 ;  /* 0x000000260d257221 */ /* 0x000fca0000000000 */
[----:B------:R-:W0:Y:S01]  /*2f20*/  MUFU.EX2 R23, R23 ;  /* 0x0000001700177308 */ /* 0x000e220000000800 */
[----:B------:R-:W-:Y:S01]  /*2f30*/  FADD R38, R14, R37 ;  /* 0x000000250e267221 */ /* 0x000fe20000000000 */
[----:B------:R-:W-:Y:S01]  /*2f40*/  FMUL R27, R27, 1.4426950216293334961 ;  /* 0x3fb8aa3b1b1b7820 */ /* 0x000fe20000400000 */
[----:B------:R-:W-:Y:S01]  /*2f50*/  FMUL R28, R28, 1.4426950216293334961 ;  /* 0x3fb8aa3b1c1c7820 */ /* 0x000fe20000400000 */
[----:B------:R-:W-:Y:S01]  /*2f60*/  FMUL R29, R29, 1.4426950216293334961 ;  /* 0x3fb8aa3b1d1d7820 */ /* 0x000fe20000400000 */
[----:B------:R-:W-:Y:S01]  /*2f70*/  FADD R37, R15, R38 ;  /* 0x000000260f257221 */ /* 0x000fe20000000000 */
[----:B------:R-:W-:Y:S01]  /*2f80*/  FMUL R30, R30, 1.4426950216293334961 ;  /* 0x3fb8aa3b1e1e7820 */ /* 0x000fe20000400000 */
[----:B------:R-:W-:Y:S01]  /*2f90*/  FMUL R31, R31, 1.4426950216293334961 ;  /* 0x3fb8aa3b1f1f7820 */ /* 0x000fe20000400000 */
[----:B------:R-:W-:Y:S01]  /*2fa0*/  MUFU.EX2 R70, R70 ;  /* 0x0000004600467308 */ /* 0x000fe20000000800 */
[----:B------:R-:W-:Y:S01]  /*2fb0*/  FADD R38, R16, R37 ;  /* 0x0000002510267221 */ /* 0x000fe20000000000 */
[----:B------:R-:W-:Y:S01]  /*2fc0*/  FMUL R35, R35, 1.4426950216293334961 ;  /* 0x3fb8aa3b23237820 */ /* 0x000fe20000400000 */
[----:B------:R-:W-:Y:S01]  /*2fd0*/  FMUL R39, R39, 1.4426950216293334961 ;  /* 0x3fb8aa3b27277820 */ /* 0x000fe20000400000 */
[----:B------:R-:W-:Y:S01]  /*2fe0*/  FMUL R40, R40, 1.4426950216293334961 ;  /* 0x3fb8aa3b28287820 */ /* 0x000fe20000400000 */
[----:B------:R-:W-:Y:S01]  /*2ff0*/  FADD R37, R17, R38 ;  /* 0x0000002611257221 */ /* 0x000fe20000000000 */
[----:B------:R-:W-:Y:S01]  /*3000*/  PRMT R73, RZ, 0x7610, R73 ;  /* 0x00007610ff497816 */ /* 0x000fe20000000049 */
[----:B------:R2:W5:Y:S01]  /*3010*/  @P2 LDG.E.U16 R141, desc[UR28][R126.64] ;  /* 0x0000001c7e8d2981 */ /* 0x000562000c1e1500 */
[----:B------:R-:W-:Y:S01]  /*3020*/  PRMT R75, RZ, 0x7610, R75 ;  /* 0x00007610ff4b7816 */ /* 0x000fe2000000004b */
[----:B0-----:R-:W-:Y:S01]  /*3030*/  FADD R38, R18, R37 ;  /* 0x0000002512267221 */ /* 0x001fe20000000000 */
[----:B------:R-:W0:Y:S01]  /*3040*/  MUFU.EX2 R24, R24 ;  /* 0x0000001800187308 */ /* 0x000e220000000800 */
[----:B------:R-:W-:Y:S01]  /*3050*/  PRMT R72, RZ, 0x7610, R72 ;  /* 0x00007610ff487816 */ /* 0x000fe20000000048 */
[----:B------:R2:W5:Y:S01]  /*3060*/  @P2 LDG.E.U16 R149, desc[UR28][R138.64] ;  /* 0x0000001c8a952981 */ /* 0x000562000c1e1500 */
[----:B-1----:R-:W-:-:S03]  /*3070*/  FADD R37, R19, R38 ;  /* 0x0000002613257221 */ /* 0x002fc60000000000 */
[----:B------:R2:W5:Y:S01]  /*3080*/  @P2 LDG.E.U16 R157, desc[UR28][R136.64] ;  /* 0x0000001c889d2981 */ /* 0x000562000c1e1500 */
[----:B------:R-:W-:Y:S01]  /*3090*/  FADD R38, R20, R37 ;  /* 0x0000002514267221 */ /* 0x000fe20000000000 */
[----:B------:R-:W1:Y:S02]  /*30a0*/  MUFU.EX2 R27, R27 ;  /* 0x0000001b001b7308 */ /* 0x000e640000000800 */
[----:B------:R2:W5:Y:S01]  /*30b0*/  @P2 LDG.E.U16 R142, desc[UR28][R128.64] ;  /* 0x0000001c808e2981 */ /* 0x000562000c1e1500 */
[----:B----4-:R-:W-:-:S03]  /*30c0*/  FADD R37, R21, R38 ;  /* 0x0000002615257221 */ /* 0x010fc60000000000 */
[----:B------:R2:W5:Y:S01]  /*30d0*/  @P2 LDG.E.U16 R140, desc[UR28][R134.64] ;  /* 0x0000001c868c2981 */ /* 0x000562000c1e1500 */
[----:B------:R-:W-:Y:S01]  /*30e0*/  FADD R38, R22, R37 ;  /* 0x0000002516267221 */ /* 0x000fe20000000000 */
[----:B------:R-:W4:Y:S08]  /*30f0*/  MUFU.EX2 R28, R28 ;  /* 0x0000001c001c7308 */ /* 0x000f300000000800 */
[----:B------:R-:W-:Y:S01]  /*3100*/  MUFU.EX2 R32, R32 ;  /* 0x0000002000207308 */ /* 0x000fe20000000800 */
[----:B------:R-:W-:-:S07]  /*3110*/  FADD R38, R23, R38 ;  /* 0x0000002617267221 */ /* 0x000fce0000000000 */
[----:B------:R-:W-:Y:S01]  /*3120*/  MUFU.EX2 R34, R34 ;  /* 0x0000002200227308 */ /* 0x000fe20000000800 */
[----:B------:R-:W-:-:S07]  /*3130*/  FADD R37, R25, R38 ;  /* 0x0000002619257221 */ /* 0x000fce0000000000 */
[----:B------:R-:W-:Y:S01]  /*3140*/  MUFU.EX2 R36, R36 ;  /* 0x0000002400247308 */ /* 0x000fe20000000800 */
[----:B------:R-:W-:Y:S01]  /*3150*/  FADD R37, R26, R37 ;  /* 0x000000251a257221 */ /* 0x000fe20000000000 */
[----:B------:R-:W-:Y:S01]  /*3160*/  FMUL R41, R41, 1.4426950216293334961 ;  /* 0x3fb8aa3b29297820 */ /* 0x000fe20000400000 */
[----:B------:R-:W-:Y:S01]  /*3170*/  FMUL R67, R67, 1.4426950216293334961 ;  /* 0x3fb8aa3b43437820 */ /* 0x000fe20000400000 */
[----:B------:R2:W5:Y:S04]  /*3180*/  @P2 LDG.E.U16 R73, desc[UR28][R116.64] ;  /* 0x0000001c74492981 */ /* 0x000568000c1e1500 */
[----:B------:R-:W2:Y:S01]  /*3190*/  MUFU.EX2 R29, R29 ;  /* 0x0000001d001d7308 */ /* 0x000ea20000000800 */
[----:B0-----:R-:W-:Y:S01]  /*31a0*/  FADD R38, R24, R37 ;  /* 0x0000002518267221 */ /* 0x001fe20000000000 */
[----:B------:R0:W5:Y:S04]  /*31b0*/  @P2 LDG.E.U16 R75, desc[UR28][R120.64] ;  /* 0x0000001c784b2981 */ /* 0x000168000c1e1500 */
[----:B------:R0:W5:Y:S02]  /*31c0*/  @P2 LDG.E.U16 R74, desc[UR28][R122.64] ;  /* 0x0000001c7a4a2981 */ /* 0x000164000c1e1500 */
[----:B------:R-:W0:Y:S01]  /*31d0*/  MUFU.EX2 R30, R30 ;  /* 0x0000001e001e7308 */ /* 0x000e220000000800 */
[----:B-1----:R-:W-:Y:S01]  /*31e0*/  FADD R37, R27, R38 ;  /* 0x000000261b257221 */ /* 0x002fe20000000000 */
[----:B------:R1:W5:Y:S06]  /*31f0*/  @P2 LDG.E.U16 R72, desc[UR28][R118.64] ;  /* 0x0000001c76482981 */ /* 0x00036c000c1e1500 */
[----:B------:R-:W1:Y:S01]  /*3200*/  MUFU.EX2 R31, R31 ;  /* 0x0000001f001f7308 */ /* 0x000e620000000800 */
[----:B----4-:R-:W-:-:S04]  /*3210*/  FADD R38, R28, R37 ;  /* 0x000000251c267221 */ /* 0x010fc80000000000 */
[----:B--2---:R-:W-:-:S04]  /*3220*/  FADD R37, R29, R38 ;  /* 0x000000261d257221 */ /* 0x004fc80000000000 */
[----:B0-----:R-:W-:Y:S01]  /*3230*/  FADD R38, R30, R37 ;  /* 0x000000251e267221 */ /* 0x001fe20000000000 */
[----:B------:R-:W0:Y:S03]  /*3240*/  MUFU.EX2 R35, R35 ;  /* 0x0000002300237308 */ /* 0x000e260000000800 */
[----:B-1----:R-:W-:-:S04]  /*3250*/  FADD R38, R31, R38 ;  /* 0x000000261f267221 */ /* 0x002fc80000000000 */
[----:B------:R-:W-:-:S04]  /*3260*/  FADD R37, R33, R38 ;  /* 0x0000002621257221 */ /* 0x000fc80000000000 */
[----:B------:R-:W-:Y:S01]  /*3270*/  FADD R37, R70, R37 ;  /* 0x0000002546257221 */ /* 0x000fe20000000000 */
[----:B------:R1:W2:Y:S03]  /*3280*/  MUFU.EX2 R161, R39 ;  /* 0x0000002700a17308 */ /* 0x0002a60000000800 */
[----:B------:R-:W-:-:S04]  /*3290*/  FADD R38, R32, R37 ;  /* 0x0000002520267221 */ /* 0x000fc80000000000 */
[----:B0-----:R-:W-:Y:S01]  /*32a0*/  FADD R37, R35, R38 ;  /* 0x0000002623257221 */ /* 0x001fe20000000000 */
[----:B------:R-:W0:Y:S01]  /*32b0*/  MUFU.EX2 R40, R40 ;  /* 0x0000002800287308 */ /* 0x000e220000000800 */
[----:B-1----:R-:W-:Y:S02]  /*32c0*/  FMUL R39, R42, 1.4426950216293334961 ;  /* 0x3fb8aa3b2a277820 */ /* 0x002fe40000400000 */
[----:B------:R-:W-:Y:S01]  /*32d0*/  FADD R38, R34, R37 ;  /* 0x0000002522267221 */ /* 0x000fe20000000000 */
[----:B------:R-:W-:-:S03]  /*32e0*/  FMUL R42, R43, 1.4426950216293334961 ;  /* 0x3fb8aa3b2b2a7820 */ /* 0x000fc60000400000 */
[----:B------:R-:W-:Y:S01]  /*32f0*/  FADD R37, R69, R38 ;  /* 0x0000002645257221 */ /* 0x000fe20000000000 */
[----:B------:R1:W4:Y:S03]  /*3300*/  MUFU.EX2 R163, R41 ;  /* 0x0000002900a37308 */ /* 0x0003260000000800 */
[----:B------:R-:W-:-:S05]  /*3310*/  FADD R38, R36, R37 ;  /* 0x0000002524267221 */ /* 0x000fca0000000000 */
[----:B------:R-:W3:Y:S01]  /*3320*/  MUFU.EX2 R39, R39 ;  /* 0x0000002700277308 */ /* 0x000ee20000000800 */
[----:B-1----:R-:W-:Y:S01]  /*3330*/  FMUL R41, R44, 1.4426950216293334961 ;  /* 0x3fb8aa3b2c297820 */ /* 0x002fe20000400000 */
[----:B--2---:R-:W-:Y:S01]  /*3340*/  FADD R37, R161, R38 ;  /* 0x00000026a1257221 */ /* 0x004fe20000000000 */
[----:B------:R-:W-:-:S05]  /*3350*/  FMUL R44, R45, 1.4426950216293334961 ;  /* 0x3fb8aa3b2d2c7820 */ /* 0x000fca0000400000 */
[----:B------:R-:W1:Y:S01]  /*3360*/  MUFU.EX2 R42, R42 ;  /* 0x0000002a002a7308 */ /* 0x000e620000000800 */
[----:B0-----:R-:W-:Y:S01]  /*3370*/  FADD R38, R40, R37 ;  /* 0x0000002528267221 */ /* 0x001fe20000000000 */
[----:B------:R-:W-:-:S06]  /*3380*/  FMUL R43, R46, 1.4426950216293334961 ;  /* 0x3fb8aa3b2e2b7820 */ /* 0x000fcc0000400000 */
[----:B------:R-:W0:Y:S01]  /*3390*/  MUFU.EX2 R41, R41 ;  /* 0x0000002900297308 */ /* 0x000e220000000800 */
[----:B----4-:R-:W-:Y:S01]  /*33a0*/  FADD R38, R163, R38 ;  /* 0x00000026a3267221 */ /* 0x010fe20000000000 */
[----:B------:R-:W-:-:S06]  /*33b0*/  FMUL R46, R47, 1.4426950216293334961 ;  /* 0x3fb8aa3b2f2e7820 */ /* 0x000fcc0000400000 */
[----:B------:R-:W2:Y:S01]  /*33c0*/  MUFU.EX2 R44, R44 ;  /* 0x0000002c002c7308 */ /* 0x000ea20000000800 */
[----:B---3--:R-:W-:Y:S01]  /*33d0*/  FADD R37, R39, R38 ;  /* 0x0000002627257221 */ /* 0x008fe20000000000 */
[----:B------:R-:W-:-:S06]  /*33e0*/  FMUL R45, R48, 1.4426950216293334961 ;  /* 0x3fb8aa3b302d7820 */ /* 0x000fcc0000400000 */
[----:B------:R-:W3:Y:S01]  /*33f0*/  MUFU.EX2 R43, R43 ;  /* 0x0000002b002b7308 */ /* 0x000ee20000000800 */
[----:B-1----:R-:W-:Y:S01]  /*3400*/  FADD R38, R42, R37 ;  /* 0x000000252a267221 */ /* 0x002fe20000000000 */
[----:B------:R-:W-:-:S06]  /*3410*/  FMUL R48, R49, 1.4426950216293334961 ;  /* 0x3fb8aa3b31307820 */ /* 0x000fcc0000400000 */
[----:B------:R-:W1:Y:S01]  /*3420*/  MUFU.EX2 R46, R46 ;  /* 0x0000002e002e7308 */ /* 0x000e620000000800 */
[----:B0-----:R-:W-:Y:S01]  /*3430*/  FADD R37, R41, R38 ;  /* 0x0000002629257221 */ /* 0x001fe20000000000 */
[----:B------:R-:W-:-:S06]  /*3440*/  FMUL R47, R50, 1.4426950216293334961 ;  /* 0x3fb8aa3b322f7820 */ /* 0x000fcc0000400000 */
[----:B------:R-:W0:Y:S01]  /*3450*/  MUFU.EX2 R45, R45 ;  /* 0x0000002d002d7308 */ /* 0x000e220000000800 */
[----:B--2---:R-:W-:Y:S01]  /*3460*/  FADD R38, R44, R37 ;  /* 0x000000252c267221 */ /* 0x004fe20000000000 */
        /* <DEDUP_REMOVED lines=18> */
[----:B------:R-:W-:Y:S01]  /*3590*/  FMUL R56, R57, 1.4426950216293334961 ;  /* 0x3fb8aa3b39387820 */ /* 0x000fe20000400000 */
[----:B------:R-:W-:-:S05]  /*35a0*/  F2FP.BF16.F32.PACK_AB R5, R7, R6 ;  /* 0x000000060705723e */ /* 0x000fca00000010ff */
[----:B------:R-:W1:Y:S01]  /*35b0*/  MUFU.EX2 R54, R54 ;  /* 0x0000003600367308 */ /* 0x000e620000000800 */
[----:B------:R-:W-:Y:S01]  /*35c0*/  F2FP.BF16.F32.PACK_AB R7, R11, R10 ;  /* 0x0000000a0b07723e */ /* 0x000fe200000010ff */
[----:B0-----:R-:W-:Y:S01]  /*35d0*/  FADD R11, R49, R38 ;  /* 0x00000026310b7221 */ /* 0x001fe20000000000 */
[----:B------:R-:W-:Y:S01]  /*35e0*/  FMUL R55, R58, 1.4426950216293334961 ;  /* 0x3fb8aa3b3a377820 */ /* 0x000fe20000400000 */
[----:B------:R-:W-:-:S04]  /*35f0*/  F2FP.BF16.F32.PACK_AB R6, R9, R8 ;  /* 0x000000080906723e */ /* 0x000fc800000010ff */
[----:B------:R-:W0:Y:S01]  /*3600*/  MUFU.EX2 R53, R53 ;  /* 0x0000003500357308 */ /* 0x000e220000000800 */
[----:B------:R-:W-:Y:S01]  /*3610*/  F2FP.BF16.F32.PACK_AB R8, R13, R12 ;  /* 0x0000000c0d08723e */ /* 0x000fe200000010ff */
[----:B--2---:R-:W-:Y:S01]  /*3620*/  FADD R12, R52, R11 ;  /* 0x0000000b340c7221 */ /* 0x004fe20000000000 */
[----:B------:R-:W-:Y:S01]  /*3630*/  FMUL R58, R59, 1.4426950216293334961 ;  /* 0x3fb8aa3b3b3a7820 */ /* 0x000fe20000400000 */
[----:B------:R-:W-:-:S04]  /*3640*/  F2FP.BF16.F32.PACK_AB R9, R15, R14 ;  /* 0x0000000e0f09723e */ /* 0x000fc800000010ff */
[----:B------:R-:W2:Y:S01]  /*3650*/  MUFU.EX2 R56, R56 ;  /* 0x0000003800387308 */ /* 0x000ea20000000800 */
[----:B---3--:R-:W-:Y:S01]  /*3660*/  FADD R15, R51, R12 ;  /* 0x0000000c330f7221 */ /* 0x008fe20000000000 */
[----:B------:R-:W-:Y:S01]  /*3670*/  FMUL R57, R60, 1.4426950216293334961 ;  /* 0x3fb8aa3b3c397820 */ /* 0x000fe20000400000 */
[----:B------:R-:W-:-:S05]  /*3680*/  F2FP.BF16.F32.PACK_AB R10, R17, R16 ;  /* 0x00000010110a723e */ /* 0x000fca00000010ff */
[----:B------:R-:W3:Y:S01]  /*3690*/  MUFU.EX2 R55, R55 ;  /* 0x0000003700377308 */ /* 0x000ee20000000800 */
[----:B-1----:R-:W-:Y:S01]  /*36a0*/  FADD R16, R54, R15 ;  /* 0x0000000f36107221 */ /* 0x002fe20000000000 */
[----:B------:R-:W-:Y:S01]  /*36b0*/  FMUL R60, R61, 1.4426950216293334961 ;  /* 0x3fb8aa3b3d3c7820 */ /* 0x000fe20000400000 */
[----:B------:R-:W-:-:S05]  /*36c0*/  F2FP.BF16.F32.PACK_AB R11, R19, R18 ;  /* 0x00000012130b723e */ /* 0x000fca00000010ff */
[----:B------:R-:W1:Y:S01]  /*36d0*/  MUFU.EX2 R58, R58 ;  /* 0x0000003a003a7308 */ /* 0x000e620000000800 */
[----:B0-----:R-:W-:Y:S01]  /*36e0*/  FADD R19, R53, R16 ;  /* 0x0000001035137221 */ /* 0x001fe20000000000 */
[----:B------:R-:W-:Y:S01]  /*36f0*/  FMUL R59, R62, 1.4426950216293334961 ;  /* 0x3fb8aa3b3e3b7820 */ /* 0x000fe20000400000 */
[----:B------:R-:W-:-:S05]  /*3700*/  F2FP.BF16.F32.PACK_AB R12, R21, R20 ;  /* 0x00000014150c723e */ /* 0x000fca00000010ff */
[----:B------:R-:W0:Y:S01]  /*3710*/  MUFU.EX2 R57, R57 ;  /* 0x0000003900397308 */ /* 0x000e220000000800 */
[----:B--2---:R-:W-:Y:S01]  /*3720*/  FADD R20, R56, R19 ;  /* 0x0000001338147221 */ /* 0x004fe20000000000 */
[----:B------:R-:W-:Y:S01]  /*3730*/  FMUL R62, R63, 1.4426950216293334961 ;  /* 0x3fb8aa3b3f3e7820 */ /* 0x000fe20000400000 */
[----:B------:R-:W-:Y:S01]  /*3740*/  FMUL R61, R64, 1.4426950216293334961 ;  /* 0x3fb8aa3b403d7820 */ /* 0x000fe20000400000 */
[----:B------:R-:W-:Y:S01]  /*3750*/  FMUL R38, R65, 1.4426950216293334961 ;  /* 0x3fb8aa3b41267820 */ /* 0x000fe20000400000 */
[----:B------:R-:W-:-:S03]  /*3760*/  FMUL R37, R66, 1.4426950216293334961 ;  /* 0x3fb8aa3b42257820 */ /* 0x000fc60000400000 */
[----:B------:R-:W2:Y:S01]  /*3770*/  MUFU.EX2 R60, R60 ;  /* 0x0000003c003c7308 */ /* 0x000ea20000000800 */
[----:B------:R-:W-:Y:S01]  /*3780*/  F2FP.BF16.F32.PACK_AB R13, R23, R22 ;  /* 0x00000016170d723e */ /* 0x000fe200000010ff */
[----:B---3--:R-:W-:Y:S01]  /*3790*/  FADD R23, R55, R20 ;  /* 0x0000001437177221 */ /* 0x008fe20000000000 */
[----:B------:R-:W-:-:S05]  /*37a0*/  F2FP.BF16.F32.PACK_AB R15, R27, R24 ;  /* 0x000000181b0f723e */ /* 0x000fca00000010ff */
[----:B------:R-:W3:Y:S01]  /*37b0*/  MUFU.EX2 R59, R59 ;  /* 0x0000003b003b7308 */ /* 0x000ee20000000800 */
[----:B------:R-:W-:Y:S01]  /*37c0*/  F2FP.BF16.F32.PACK_AB R21, R161, R36 ;  /* 0x00000024a115723e */ /* 0x000fe200000010ff */
[----:B-1----:R-:W-:-:S06]  /*37d0*/  FADD R24, R58, R23 ;  /* 0x000000173a187221 */ /* 0x002fcc0000000000 */
[----:B------:R-:W1:Y:S01]  /*37e0*/  MUFU.EX2 R62, R62 ;  /* 0x0000003e003e7308 */ /* 0x000e620000000800 */
[----:B0-----:R-:W-:-:S07]  /*37f0*/  FADD R27, R57, R24 ;  /* 0x00000018391b7221 */ /* 0x001fce0000000000 */
[----:B------:R-:W-:Y:S01]  /*3800*/  MUFU.EX2 R61, R61 ;  /* 0x0000003d003d7308 */ /* 0x000fe20000000800 */
[----:B------:R-:W-:-:S07]  /*3810*/  F2FP.BF16.F32.PACK_AB R17, R31, R30 ;  /* 0x0000001e1f11723e */ /* 0x000fce00000010ff */
[----:B------:R-:W0:Y:S08]  /*3820*/  MUFU.EX2 R38, R38 ;  /* 0x0000002600267308 */ /* 0x000e300000000800 */
[----:B------:R-:W-:Y:S08]  /*3830*/  MUFU.EX2 R37, R37 ;  /* 0x0000002500257308 */ /* 0x000ff00000000800 */
[----:B------:R-:W4:Y:S01]  /*3840*/  MUFU.EX2 R36, R67 ;  /* 0x0000004300247308 */ /* 0x000f220000000800 */
[----:B--2---:R-:W-:Y:S01]  /*3850*/  FADD R30, R60, R27 ;  /* 0x0000001b3c1e7221 */ /* 0x004fe20000000000 */
[----:B------:R-:W-:-:S03]  /*3860*/  F2FP.BF16.F32.PACK_AB R18, R70, R33 ;  /* 0x000000214612723e */ /* 0x000fc600000010ff */
[----:B---3--:R-:W-:Y:S01]  /*3870*/  FADD R33, R59, R30 ;  /* 0x0000001e3b217221 */ /* 0x008fe20000000000 */
[----:B------:R-:W-:Y:S02]  /*3880*/  F2FP.BF16.F32.PACK_AB R22, R163, R40 ;  /* 0x00000028a316723e */ /* 0x000fe400000010ff */
[----:B------:R-:W-:Y:S01]  /*3890*/  F2FP.BF16.F32.PACK_AB R14, R26, R25 ;  /* 0x000000191a0e723e */ /* 0x000fe200000010ff */
[----:B-1----:R-:W-:Y:S01]  /*38a0*/  FADD R40, R62, R33 ;  /* 0x000000213e287221 */ /* 0x002fe20000000000 */
[----:B------:R-:W-:Y:S02]  /*38b0*/  F2FP.BF16.F32.PACK_AB R16, R29, R28 ;  /* 0x0000001c1d10723e */ /* 0x000fe400000010ff */
[----:B------:R-:W-:Y:S02]  /*38c0*/  F2FP.BF16.F32.PACK_AB R19, R35, R32 ;  /* 0x000000202313723e */ /* 0x000fe400000010ff */
[----:B------:R-:W-:Y:S02]  /*38d0*/  F2FP.BF16.F32.PACK_AB R20, R69, R34 ;  /* 0x000000224514723e */ /* 0x000fe400000010ff */
[----:B------:R-:W-:-:S02]  /*38e0*/  F2FP.BF16.F32.PACK_AB R23, R42, R39 ;  /* 0x000000272a17723e */ /* 0x000fc400000010ff */
[----:B------:R-:W-:Y:S02]  /*38f0*/  F2FP.BF16.F32.PACK_AB R24, R44, R41 ;  /* 0x000000292c18723e */ /* 0x000fe400000010ff */
[----:B------:R-:W-:Y:S02]  /*3900*/  F2FP.BF16.F32.PACK_AB R25, R46, R43 ;  /* 0x0000002b2e19723e */ /* 0x000fe400000010ff */
        /* <DEDUP_REMOVED lines=8> */
[----:B0-----:R-:W-:Y:S02]  /*3990*/  F2FP.BF16.F32.PACK_AB R34, R38, R61 ;  /* 0x0000003d2622723e */ /* 0x001fe400000010ff */
[----:B----4-:R-:W-:Y:S01]  /*39a0*/  F2FP.BF16.F32.PACK_AB R35, R36, R37 ;  /* 0x000000252423723e */ /* 0x010fe200000010ff */
[----:B------:R-:W-:Y:S06]  /*39b0*/  @!P2 BRA `(.L_x_9) ;  /* 0x000000000004a947 */ /* 0x000fec0003800000 */
[----:B------:R0:W-:Y:S02]  /*39c0*/  STTM.x32 tmem[UR14+0x60], R4 ;  /* 0x00006004000079ed */ /* 0x0001e400082c000e */
.L_x_9:
[C---:B------:R-:W-:Y:S01]  /*39d0*/  LOP3.LUT R70, R68.reuse, 0x40, RZ, 0x3c, !PT ;  /* 0x0000004044467812 */ /* 0x040fe200078e3cff */
[----:B-----5:R1:W-:Y:S01]  /*39e0*/  STS.U16 [R68+UR12+0x2000], R159 ;  /* 0x0020009f44007988 */ /* 0x0203e2000800040c */
[----:B------:R-:W-:Y:S01]  /*39f0*/  LOP3.LUT R69, R68, 0x60, RZ, 0x3c, !PT ;  /* 0x0000006044457812 */ /* 0x000fe200078e3cff */
[----:B0-----:R-:W-:Y:S01]  /*3a00*/  FADD R4, -R71, -INF ;  /* 0xff80000047047421 */ /* 0x001fe20000000100 */
[----:B------:R-:W-:Y:S01]  /*3a10*/  UIADD3 UR17, UPT, UPT, UR17, -0x40, URZ ;  /* 0xffffffc011117890 */ /* 0x000fe2000fffe0ff */
[----:B------:R1:W-:Y:S01]  /*3a20*/  STS.U16 [R68+UR12+0x2400], R73 ;  /* 0x0024004944007988 */ /* 0x0003e2000800040c */
[----:B------:R-:W-:Y:S01]  /*3a30*/  FADD R61, R61, R40 ;  /* 0x000000283d3d7221 */ /* 0x000fe20000000000 */
[----:B------:R-:W-:Y:S02]  /*3a40*/  FMUL R39, R4, 1.4426950216293334961 ;  /* 0x3fb8aa3b04277820 */ /* 0x000fe40000400000 */
[----:B------:R1:W-:Y:S04]  /*3a50*/  STS.U16 [R68+UR12+0x2800], R75 ;  /* 0x0028004b44007988 */ /* 0x0003e8000800040c */
[----:B------:R1:W-:Y:S01]  /*3a60*/  STS.U16 [R68+UR12+0x2c00], R141 ;  /* 0x002c008d44007988 */ /* 0x0003e2000800040c */
[----:B------:R-:W0:Y:S03]  /*3a70*/  MUFU.EX2 R39, R39 ;  /* 0x0000002700277308 */ /* 0x000e260000000800 */
        /* <DEDUP_REMOVED lines=12> */
[----:B------:R-:W2:Y:S02]  /*3b40*/  FENCE.VIEW.ASYNC.T ;  /* 0x00000000000073c6 */ /* 0x000ea40000000200 */
[----:B--2---:R-:W-:Y:S06]  /*3b50*/  BAR.SYNC.DEFER_BLOCKING 0x0 ;  /* 0x0000000000007b1d */ /* 0x004fec0000010000 */
[----:B------:R-:W2:Y:S01]  /*3b60*/  LDTM.x32 R4, tmem[UR14] ;  /* 0x0000000e000479ee */ /* 0x000ea200082c0000 */
[----:B------:R-:W-:Y:S01]  /*3b70*/  NOP ;  /* 0x0000000000007918 */ /* 0x000fe20000000000 */
[----:B01----:R-:W-:Y:S05]  /*3b80*/  @!P2 BRA `(.L_x_10) ;  /* 0x000000000084a947 */ /* 0x003fea0003800000 */
[C---:B--2---:R-:W-:Y:S01]  /*3b90*/  FMUL R4, R39.reuse, R4 ;  /* 0x0000000427047220 */ /* 0x044fe20000400000 */
[C---:B------:R-:W-:Y:S01]  /*3ba0*/  FMUL R5, R39.reuse, R5 ;  /* 0x0000000527057220 */ /* 0x040fe20000400000 */
        /* <DEDUP_REMOVED lines=29> */
[----:B------:R-:W-:-:S04]  /*3d80*/  FMUL R35, R39, R35 ;  /* 0x0000002327237220 */ /* 0x000fc80000400000 */
[----:B------:R0:W-:Y:S03]  /*3d90*/  STTM.x32 tmem[UR14], R4 ;  /* 0x00000004000079ed */ /* 0x0001e600082c000e */
.L_x_10:
[----:B--2---:R-:W1:Y:S02]  /*3da0*/  FENCE.VIEW.ASYNC.T ;  /* 0x00000000000073c6 */ /* 0x004e640000000200 */
[----:B-1----:R-:W-:Y:S01]  /*3db0*/  BAR.SYNC.DEFER_BLOCKING 0x0 ;  /* 0x0000000000007b1d */ /* 0x002fe20000010000 */
[----:B------:R-:W-:Y:S01]  /*3dc0*/  FADD R38, R38, R61 ;  /* 0x0000003d26267221 */ /* 0x000fe20000000000 */
[----:B------:R-:W-:Y:S02]  /*3dd0*/  UISETP.GE.AND UP1, UPT, UR17, 0x1, UPT ;  /* 0x000000011100788c */ /* 0x000fe4000bf26270 */
[----:B------:R-:W-:Y:S01]  /*3de0*/  UIADD3 UR18, UPT, UPT, UR13, 0x60, URZ ;  /* 0x000000600d127890 */ /* 0x000fe2000fffe0ff */
[----:B------:R-:W-:-:S04]  /*3df0*/  FADD R37, R37, R38 ;  /* 0x0000002625257221 */ /* 0x000fc80000000000 */
[----:B------:R-:W-:-:S04]  /*3e00*/  FADD R36, R36, R37 ;  /* 0x0000002524247221 */ /* 0x000fc80000000000 */
[----:B------:R-:W-:Y:S01]  /*3e10*/  FADD R36, R39, R36 ;  /* 0x0000002427247221 */ /* 0x000fe20000000000 */
[----:B------:R1:W-:Y:S06]  /*3e20*/  MEMBAR.ALL.CTA ;  /* 0x0000000000007992 */ /* 0x0003ec0000008000 */
[----:B-1----:R-:W1:Y:S02]  /*3e30*/  FENCE.VIEW.ASYNC.S ;  /* 0x00000000000073c6 */ /* 0x002e640000000000 */
[----:B-1----:R-:W-:Y:S06]  /*3e40*/  BAR.SYNC.DEFER_BLOCKING 0x0 ;  /* 0x0000000000007b1d */ /* 0x002fec0000010000 */
[----:B------:R-:W-:Y:S05]  /*3e50*/  @!P3 BRA `(.L_x_11) ;  /* 0x000000000074b947 */ /* 0x000fea0003800000 */
[----:B------:R-:W-:Y:S02]  /*3e60*/  UIADD3 UR4, UPT, UPT, UR12, 0x2000, URZ ;  /* 0x000020000c047890 */ /* 0x000fe4000fffe0ff */
[----:B------:R-:W-:Y:S02]  /*3e70*/  UIADD3 UR10, UPT, UPT, UR13, 0x68, URZ ;  /* 0x000000680d0a7890 */ /* 0x000fe4000fffe0ff */
[----:B------:R-:W-:Y:S02]  /*3e80*/  USHF.R.U32.HI UR4, URZ, 0x4, UR4 ;  /* 0x00000004ff047899 */ /* 0x000fe40008011604 */
[----:B------:R-:W-:Y:S02]  /*3e90*/  UIADD3 UR11, UPT, UPT, UR13, 0x70, URZ ;  /* 0x000000700d0b7890 */ /* 0x000fe4000fffe0ff */
[----:B------:R-:W-:Y:S02]  /*3ea0*/  USGXT.U32 UR6, UR4, 0xe ;  /* 0x0000000e0406789a */ /* 0x000fe40008000000 */
[----:B------:R-:W-:-:S02]  /*3eb0*/  UIADD3 UR23, UPT, UPT, UR13, 0x78, URZ ;  /* 0x000000780d177890 */ /* 0x000fc4000fffe0ff */
[----:B------:R-:W-:Y:S01]  /*3ec0*/  UIADD3 UR26, UP2, UPT, UR6, 0x2, URZ ;  /* 0x00000002061a7890 */ /* 0x000fe2000ff5e0ff */
[----:B------:R-:W-:Y:S01]  /*3ed0*/  UMOV UR4, URZ ;  /* 0x000000ff00047c82 */ /* 0x000fe20008000000 */
[----:B------:R-:W-:Y:S02]  /*3ee0*/  UMOV UR30, 0x0 ;  /* 0x00000000001e7882 */ /* 0x000fe40000000000 */
[----:B------:R-:W-:Y:S01]  /*3ef0*/  UIADD3.X UR27, UPT, UPT, UR4, 0x40004040, URZ, UP2, !UPT ;  /* 0x40004040041b7890 */ /* 0x000fe200097fe4ff */
[----:B------:R-:W-:Y:S01]  /*3f00*/  UMOV UR31, 0x8080490 ;  /* 0x08080490001f7882 */ /* 0x000fe20000000000 */
[----:B------:R-:W-:Y:S02]  /*3f10*/  UMOV UR7, 0x40004040 ;  /* 0x4000404000077882 */ /* 0x000fe40000000000 */
[----:B------:R-:W-:Y:S01]  /*3f20*/  UIADD3.64 UR20, UPT, UPT, UR26, 0x2, URZ ;  /* 0x000000021a147897 */ /* 0x000fe2000fffe0ff */
[----:B------:R1:W-:Y:S01]  /*3f30*/  UTCHMMA tmem[UR18], gdesc[UR6], tmem[UR13], tmem[UR30], idesc[UR31], UPT ;  /* 0x00ff1e06120079ea */ /* 0x0003e2000b80000d */
[----:B------:R-:W-:Y:S01]  /*3f40*/  UIADD3.64 UR24, UPT, UPT, UR26, 0x4, URZ ;  /* 0x000000041a187897 */ /* 0x000fe2000fffe0ff */
[----:B------:R-:W-:Y:S01]  /*3f50*/  UMOV UR32, 0x0 ;  /* 0x0000000000207882 */ /* 0x000fe20000000000 */
[----:B------:R-:W-:Y:S01]  /*3f60*/  UMOV UR33, 0x8080490 ;  /* 0x0808049000217882 */ /* 0x000fe20000000000 */
[----:B------:R-:W-:Y:S01]  /*3f70*/  UMOV UR34, 0x0 ;  /* 0x0000000000227882 */ /* 0x000fe20000000000 */
[----:B------:R-:W-:Y:S01]  /*3f80*/  UMOV UR35, 0x8080490 ;  /* 0x0808049000237882 */ /* 0x000fe20000000000 */
[----:B------:R-:W-:Y:S01]  /*3f90*/  UMOV UR4, UR16 ;  /* 0x0000001000047c82 */ /* 0x000fe20008000000 */
[----:B------:R-:W-:Y:S01]  /*3fa0*/  UMOV UR5, URZ ;  /* 0x000000ff00057c82 */ /* 0x000fe20008000000 */
[----:B------:R-:W-:Y:S01]  /*3fb0*/  UMOV UR36, 0x0 ;  /* 0x0000000000247882 */ /* 0x000fe20000000000 */
[----:B------:R-:W-:Y:S01]  /*3fc0*/  UMOV UR37, 0x8080490 ;  /* 0x0808049000257882 */ /* 0x000fe20000000000 */
[----:B------:R1:W-:Y:S01]  /*3fd0*/  UTCHMMA tmem[UR10], gdesc[UR26], tmem[UR13], tmem[UR32], idesc[UR33], UPT ;  /* 0x00ff201a0a0079ea */ /* 0x0003e2000b80000d */
[----:B------:R-:W-:Y:S01]  /*3fe0*/  UMOV UR4, UR4 ;  /* 0x0000000400047c82 */ /* 0x000fe20008000000 */
[----:B------:R1:W-:Y:S01]  /*3ff0*/  UTCHMMA tmem[UR11], gdesc[UR20], tmem[UR13], tmem[UR34], idesc[UR35], UPT ;  /* 0x00ff22140b0079ea */ /* 0x0003e2000b80000d */
[----:B------:R1:W-:Y:S01]  /*4000*/  UTCHMMA tmem[UR23], gdesc[UR24], tmem[UR13], tmem[UR36], idesc[UR37], UPT ;  /* 0x00ff2418170079ea */ /* 0x0003e2000b80000d */
[----:B------:R1:W-:Y:S01]  /*4010*/  UTCBAR [UR4], URZ ;  /* 0x000000ff040073e9 */ /* 0x0003e200080000ff */
[----:B------:R-:W-:Y:S01]  /*4020*/  NOP ;  /* 0x0000000000007918 */ /* 0x000fe20000000000 */
.L_x_11:
[----:B------:R-:W-:Y:S01]  /*4030*/  FSEL R71, R71, -INF , P2 ;  /* 0xff80000047477808 */ /* 0x000fe20001000000 */
[----:B-1----:R-:W-:Y:S01]  /*4040*/  UMOV UR6, URZ ;  /* 0x000000ff00067c82 */ /* 0x002fe20008000000 */
[----:B------:R-:W-:Y:S01]  /*4050*/  FSEL R72, R36, 1, P2 ;  /* 0x3f80000024487808 */ /* 0x000fe20001000000 */
[----:B------:R-:W-:Y:S06]  /*4060*/  BRA.U !UP1, `(.L_x_12) ;  /* 0x0000002509d47547 */ /* 0x000fec000b800000 */
[----:B------:R-:W-:Y:S01]  /*4070*/  UIADD3 UR4, UPT, UPT, UR12, 0x4000, URZ ;  /* 0x000040000c047890 */ /* 0x000fe2000fffe0ff */
[----:B------:R-:W-:Y:S01]  /*4080*/  SHF.L.U32 R74, R3, 0x6, RZ ;  /* 0x00000006034a7819 */ /* 0x000fe200000006ff */
[----:B------:R-:W-:Y:S01]  /*4090*/  USHF.R.U32.HI UR7, URZ, 0x4, UR12 ;  /* 0x00000004ff077899 */ /* 0x000fe2000801160c */
[----:B------:R-:W-:Y:S01]  /*40a0*/  HFMA2 R75, -RZ, RZ, 0, 0 ;  /* 0x00000000ff4b7431 */ /* 0x000fe200000001ff */
[----:B------:R-:W-:Y:S01]  /*40b0*/  USHF.R.U32.HI UR4, URZ, 0x4, UR4 ;  /* 0x00000004ff047899 */ /* 0x000fe20008011604 */
[----:B------:R-:W-:Y:S01]  /*40c0*/  MOV R140, R71 ;  /* 0x00000047008c7202 */ /* 0x000fe20000000f00 */
[----:B------:R-:W-:Y:S01]  /*40d0*/  USHF.L.U32 UR19, UR19, 0x6, URZ ;  /* 0x0000000613137899 */ /* 0x000fe200080006ff */
[----:B------:R-:W-:Y:S01]  /*40e0*/  MOV R73, R74 ;  /* 0x0000004a00497202 */ /* 0x000fe20000000f00 */
[----:B------:R-:W-:Y:S02]  /*40f0*/  USGXT.U32 UR30, UR4, 0xe ;  /* 0x0000000e041e789a */ /* 0x000fe40008000000 */
[----:B------:R-:W-:-:S02]  /*4100*/  USHF.R.U32.HI UR8, URZ, 0x4, UR8 ;  /* 0x00000004ff087899 */ /* 0x000fc40008011608 */
[----:B------:R-:W-:Y:S01]  /*4110*/  USGXT.U32 UR7, UR7, 0xe ;  /* 0x0000000e0707789a */ /* 0x000fe20008000000 */
[----:B------:R-:W-:Y:S01]  /*4120*/  MOV R3, UR19 ;  /* 0x0000001300037c02 */ /* 0x000fe20008000f00 */
[----:B------:R-:W-:Y:S01]  /*4130*/  UIADD3 UR34, UP2, UPT, UR30, 0x2, URZ ;  /* 0x000000021e227890 */ /* 0x000fe2000ff5e0ff */
[----:B------:R-:W-:Y:S01]  /*4140*/  UMOV UR5, URZ ;  /* 0x000000ff00057c82 */ /* 0x000fe20008000000 */
[----:B------:R-:W-:Y:S02]  /*4150*/  USGXT.U32 UR4, UR8, 0xe ;  /* 0x0000000e0804789a */ /* 0x000fe40008000000 */
[----:B------:R-:W-:Y:S02]  /*4160*/  UIADD3 UR36, UP3, UPT, UR7, 0x1000080, URZ ;  /* 0x0100008007247890 */ /* 0x000fe4000ff7e0ff */
[----:B------:R-:W-:Y:S01]  /*4170*/  UIADD3.X UR35, UPT, UPT, UR5, 0x40004040, URZ, UP2, !UPT ;  /* 0x4000404005237890 */ /* 0x000fe200097fe4ff */
[----:B------:R-:W-:Y:S01]  /*4180*/  UMOV UR6, URZ ;  /* 0x000000ff00067c82 */ /* 0x000fe20008000000 */
[----:B------:R-:W-:Y:S01]  /*4190*/  UMOV UR20, 0xfffffffe ;  /* 0xfffffffe00147882 */ /* 0x000fe20000000000 */
[----:B------:R-:W-:Y:S01]  /*41a0*/  UMOV UR21, 0x7fffbfdf ;  /* 0x7fffbfdf00157882 */ /* 0x000fe20000000000 */
[----:B------:R-:W-:-:S02]  /*41b0*/  ULOP3.LUT UR32, UR7, 0x1000000, URZ, 0xfc, !UPT ;  /* 0x0100000007207892 */ /* 0x000fc4000f8efcff */
[----:B------:R-:W-:Y:S01]  /*41c0*/  UISETP.NE.U32.AND UP1, UPT, UR22, URZ, UPT ;  /* 0x000000ff1600728c */ /* 0x000fe2000bf25070 */
[----:B------:R-:W1:Y:S01]  /*41d0*/  LDCU UR33, c[0x0][0x3a8] ;  /* 0x00007500ff2177ac */ /* 0x000e620008000800 */
[----:B------:R-:W-:Y:S02]  /*41e0*/  UIADD3.X UR37, UPT, UPT, UR6, 0x40004040, URZ, UP3, !UPT ;  /* 0x4000404006257890 */ /* 0x000fe40009ffe4ff */
[----:B------:R-:W-:Y:S02]  /*41f0*/  UIADD3.64 UR20, UPT, UPT, UR4, -UR20, URZ ;  /* 0x8000001404147297 */ /* 0x000fe4000fffe0ff */
[----:B------:R-:W-:Y:S02]  /*4200*/  UIADD3.64 UR38, UPT, UPT, UR34, 0x2, URZ ;  /* 0x0000000222267897 */ /* 0x000fe4000fffe0ff */
[----:B------:R-:W-:Y:S01]  /*4210*/  UIADD3.64 UR40, UPT, UPT, UR34, 0x4, URZ ;  /* 0x0000000422287897 */ /* 0x000fe2000fffe0ff */
[----:B------:R-:W-:Y:S01]  /*4220*/  UMOV UR31, 0x1 ;  /* 0x00000001001f7882 */ /* 0x000fe20000000000 */
[----:B------:R-:W-:Y:S01]  /*4230*/  UMOV UR7, URZ ;  /* 0x000000ff00077c82 */ /* 0x000fe20008000000 */
[----:B------:R-:W-:-:S09]  /*4240*/  UMOV UR8, URZ ;  /* 0x000000ff00087c82 */ /* 0x000fd20008000000 */
.L_x_17:
[----:B0-----:R-:W-:-:S04]  /*4250*/  IMAD.WIDE R4, R73, 0x2, R106 ;  /* 0x0000000249047825 */ /* 0x001fc800078e026a */
[C---:B------:R-:W-:Y:S01]  /*4260*/  IMAD.WIDE R6, R73.reuse, 0x2, R102 ;  /* 0x0000000249067825 */ /* 0x040fe200078e0266 */
[----:B------:R0:W2:Y:S03]  /*4270*/  LDG.E.U16 R23, desc[UR28][R4.64] ;  /* 0x0000001c04177981 */ /* 0x0000a6000c1e1500 */
[C---:B------:R-:W-:Y:S01]  /*4280*/  IMAD.WIDE R8, R73.reuse, 0x2, R98 ;  /* 0x0000000249087825 */ /* 0x040fe200078e0262 */
[----:B------:R3:W4:Y:S03]  /*4290*/  LDG.E.U16 R25, desc[UR28][R6.64] ;  /* 0x0000001c06197981 */ /* 0x000726000c1e1500 */
        /* <DEDUP_REMOVED lines=10> */
[----:B0-----:R-:W-:-:S02]  /*4340*/  IMAD.WIDE R4, R73, 0x2, R104 ;  /* 0x0000000249047825 */ /* 0x001fc400078e0268 */
[----:B------:R-:W4:Y:S02]  /*4350*/  LDG.E.U16 R21, desc[UR28][R20.64] ;  /* 0x0000001c14157981 */ /* 0x000f24000c1e1500 */
[C---:B---3--:R-:W-:Y:S02]  /*4360*/  IMAD.WIDE R6, R73.reuse, 0x2, R100 ;  /* 0x0000000249067825 */ /* 0x048fe400078e0264 */
[----:B------:R-:W3:Y:S02]  /*4370*/  LDG.E.U16 R5, desc[UR28][R4.64] ;  /* 0x0000001c04057981 */ /* 0x000ee4000c1e1500 */
[C---:B------:R-:W-:Y:S02]  /*4380*/  IMAD.WIDE R10, R73.reuse, 0x2, R96 ;  /* 0x00000002490a7825 */ /* 0x040fe400078e0260 */
[----:B------:R-:W3:Y:S02]  /*4390*/  LDG.E.U16 R7, desc[UR28][R6.64] ;  /* 0x0000001c06077981 */ /* 0x000ee4000c1e1500 */
[----:B-----5:R-:W-:-:S02]  /*43a0*/  IMAD.WIDE R8, R73, 0x2, R92 ;  /* 0x0000000249087825 */ /* 0x020fc400078e025c */
[----:B------:R-:W5:Y:S02]  /*43b0*/  LDG.E.U16 R11, desc[UR28][R10.64] ;  /* 0x0000001c0a0b7981 */ /* 0x000f64000c1e1500 */
[C---:B-1----:R-:W-:Y:S02]  /*43c0*/  IMAD.WIDE R12, R73.reuse, 0x2, R88 ;  /* 0x00000002490c7825 */ /* 0x042fe400078e0258 */
[----:B------:R-:W5:Y:S02]  /*43d0*/  LDG.E.U16 R9, desc[UR28][R8.64] ;  /* 0x0000001c08097981 */ /* 0x000f64000c1e1500 */
[C---:B------:R-:W-:Y:S02]  /*43e0*/  IMAD.WIDE R14, R73.reuse, 0x2, R84 ;  /* 0x00000002490e7825 */ /* 0x040fe400078e0254 */
[----:B------:R-:W5:Y:S02]  /*43f0*/  LDG.E.U16 R13, desc[UR28][R12.64] ;  /* 0x0000001c0c0d7981 */ /* 0x000f64000c1e1500 */
[----:B------:R-:W-:-:S02]  /*4400*/  IMAD.WIDE R16, R73, 0x2, R80 ;  /* 0x0000000249107825 */ /* 0x000fc400078e0250 */
[----:B------:R-:W5:Y:S02]  /*4410*/  LDG.E.U16 R15, desc[UR28][R14.64] ;  /* 0x0000001c0e0f7981 */ /* 0x000f64000c1e1500 */
[----:B------:R-:W-:Y:S02]  /*4420*/  IMAD.WIDE R18, R73, 0x2, R76 ;  /* 0x0000000249127825 */ /* 0x000fe400078e024c */
[----:B------:R-:W5:Y:S04]  /*4430*/  LDG.E.U16 R17, desc[UR28][R16.64] ;  /* 0x0000001c10117981 */ /* 0x000f68000c1e1500 */
[----:B------:R-:W5:Y:S01]  /*4440*/  LDG.E.U16 R19, desc[UR28][R18.64] ;  /* 0x0000001c12137981 */ /* 0x000f62000c1e1500 */
[----:B------:R-:W-:Y:S02]  /*4450*/  UMOV UR10, 0x1 ;  /* 0x00000001000a7882 */ /* 0x000fe40000000000 */
[----:B------:R-:W-:-:S04]  /*4460*/  @!UP0 UIADD3 UR10, UPT, UPT, -UR10, 0x100000, URZ ;  /* 0x001000000a0a8890 */ /* 0x000fc8000fffe1ff */
[----:B------:R-:W-:Y:S02]  /*4470*/  @!UP0 USHF.L.U32 UR11, UR10, 0xb, URZ ;  /* 0x0000000b0a0b8899 */ /* 0x000fe400080006ff */
[----:B------:R-:W-:Y:S01]  /*4480*/  @!UP0 USHF.L.U32 UR10, UR10, 0x1, URZ ;  /* 0x000000010a0a8899 */ /* 0x000fe200080006ff */
[----:B------:R-:W-:Y:S01]  /*4490*/  VOTEU.ALL UP2, P1 ;  /* 0x0000000000ff7886 */ /* 0x000fe20000840000 */
[----:B--2---:R0:W-:Y:S04]  /*44a0*/  STS.U16 [R68+UR12+0x3000], R23 ;  /* 0x0030001744007988 */ /* 0x0041e8000800040c */
[----:B----4-:R0:W-:Y:S04]  /*44b0*/  STS.U16 [R68+UR12+0x3200], R25 ;  /* 0x0032001944007988 */ /* 0x0101e8000800040c */
[----:B------:R0:W-:Y:S04]  /*44c0*/  STS.U16 [R68+UR12+0x3400], R27 ;  /* 0x0034001b44007988 */ /* 0x0001e8000800040c */
[----:B------:R0:W-:Y:S04]  /*44d0*/  STS.U16 [R68+UR12+0x3600], R29 ;  /* 0x0036001d44007988 */ /* 0x0001e8000800040c */
[----:B------:R0:W-:Y:S04]  /*44e0*/  STS.U16 [R68+UR12+0x3800], R31 ;  /* 0x0038001f44007988 */ /* 0x0001e8000800040c */
[----:B------:R0:W-:Y:S04]  /*44f0*/  STS.U16 [R68+UR12+0x3a00], R33 ;  /* 0x003a002144007988 */ /* 0x0001e8000800040c */
[----:B------:R0:W-:Y:S04]  /*4500*/  STS.U16 [R68+UR12+0x3c00], R35 ;  /* 0x003c002344007988 */ /* 0x0001e8000800040c */
[----:B------:R0:W-:Y:S04]  /*4510*/  STS.U16 [R68+UR12+0x3e00], R21 ;  /* 0x003e001544007988 */ /* 0x0001e8000800040c */
[----:B---3--:R0:W-:Y:S04]  /*4520*/  STS.U16 [R2+UR12+0x3100], R5 ;  /* 0x0031000502007988 */ /* 0x0081e8000800040c */
[----:B------:R0:W-:Y:S04]  /*4530*/  STS.U16 [R2+UR12+0x3300], R7 ;  /* 0x0033000702007988 */ /* 0x0001e8000800040c */
[----:B-----5:R0:W-:Y:S04]  /*4540*/  STS.U16 [R2+UR12+0x3500], R11 ;  /* 0x0035000b02007988 */ /* 0x0201e8000800040c */
[----:B------:R0:W-:Y:S04]  /*4550*/  STS.U16 [R2+UR12+0x3700], R9 ;  /* 0x0037000902007988 */ /* 0x0001e8000800040c */
[----:B------:R0:W-:Y:S04]  /*4560*/  STS.U16 [R2+UR12+0x3900], R13 ;  /* 0x0039000d02007988 */ /* 0x0001e8000800040c */
[----:B------:R0:W-:Y:S04]  /*4570*/  STS.U16 [R2+UR12+0x3b00], R15 ;  /* 0x003b000f02007988 */ /* 0x0001e8000800040c */
[----:B------:R0:W-:Y:S04]  /*4580*/  STS.U16 [R2+UR12+0x3d00], R17 ;  /* 0x003d001102007988 */ /* 0x0001e8000800040c */
[----:B------:R0:W-:Y:S01]  /*4590*/  STS.U16 [R2+UR12+0x3f00], R19 ;  /* 0x003f001302007988 */ /* 0x0001e2000800040c */
[----:B------:R1:W-:Y:S06]  /*45a0*/  MEMBAR.ALL.CTA ;  /* 0x0000000000007992 */ /* 0x0003ec0000008000 */
[----:B-1----:R-:W-:Y:S04]  /*45b0*/  FENCE.VIEW.ASYNC.S ;  /* 0x00000000000073c6 */ /* 0x002fe80000000000 */
[----:B------:R-:W1:Y:S02]  /*45c0*/  FENCE.VIEW.ASYNC.S ;  /* 0x00000000000073c6 */ /* 0x000e640000000000 */
[----:B-1----:R0:W1:Y:S02]  /*45d0*/  @!UP2 SYNCS.EXCH.64 URZ, [UR12+0x5010], UR10 ;  /* 0x0050100a0cffa5b2 */ /* 0x0020640008000100 */
[----:B-1----:R-:W-:Y:S06]  /*45e0*/  BAR.SYNC.DEFER_BLOCKING 0x0 ;  /* 0x0000000000007b1d */ /* 0x002fec0000010000 */
[----:B0-----:R-:W-:Y:S05]  /*45f0*/  BRA.U UP1, `(.L_x_13) ;  /* 0x00000001013c7547 */ /* 0x001fea000b800000 */
[----:B------:R-:W-:Y:S01]  /*4600*/  UIADD3 UR10, UPT, UPT, UR12, 0x5010, URZ ;  /* 0x000050100c0a7890 */ /* 0x000fe2000fffe0ff */
[----:B------:R-:W-:Y:S01]  /*4610*/  UMOV UR24, UR32 ;  /* 0x0000002000187c82 */ /* 0x000fe20008000000 */
[----:B------:R-:W-:Y:S01]  /*4620*/  UMOV UR25, 0x40004040 ;  /* 0x4000404000197882 */ /* 0x000fe20000000000 */
[----:B------:R-:W-:Y:S01]  /*4630*/  UMOV UR22, UR4 ;  /* 0x0000000400167c82 */ /* 0x000fe20008000000 */
[----:B------:R-:W-:Y:S01]  /*4640*/  UMOV UR23, 0x80004020 ;  /* 0x8000402000177882 */ /* 0x000fe20000000000 */
[----:B------:R-:W-:Y:S01]  /*4650*/  UMOV UR26, 0x0 ;  /* 0x00000000001a7882 */ /* 0x000fe20000000000 */
[----:B------:R-:W-:Y:S01]  /*4660*/  UMOV UR27, 0x8108490 ;  /* 0x08108490001b7882 */ /* 0x000fe20000000000 */
[----:B------:R-:W-:Y:S01]  /*4670*/  UMOV UR11, URZ ;  /* 0x000000ff000b7c82 */ /* 0x000fe20008000000 */
[----:B------:R-:W-:Y:S01]  /*4680*/  UMOV UR42, 0x0 ;  /* 0x00000000002a7882 */ /* 0x000fe20000000000 */
[----:B------:R-:W-:Y:S01]  /*4690*/  UMOV UR43, 0x8108490 ;  /* 0x08108490002b7882 */ /* 0x000fe20000000000 */
[----:B------:R0:W-:Y:S01]  /*46a0*/  UTCHMMA gdesc[UR24], gdesc[UR22], tmem[UR15], tmem[UR26], idesc[UR27], !UPT ;  /* 0x00ff1a16180075ea */ /* 0x0001e2000f80000f */
[----:B------:R-:W-:Y:S01]  /*46b0*/  UMOV UR10, UR10 ;  /* 0x0000000a000a7c82 */ /* 0x000fe20008000000 */
[----:B------:R0:W-:Y:S01]  /*46c0*/  UTCHMMA gdesc[UR36], gdesc[UR20], tmem[UR15], tmem[UR42], idesc[UR43], UPT ;  /* 0x00ff2a14240075ea */ /* 0x0001e2000b80000f */
[----:B------:R0:W-:Y:S01]  /*46d0*/  UTCBAR [UR10], URZ ;  /* 0x000000ff0a0073e9 */ /* 0x0001e200080000ff */
[----:B------:R-:W-:-:S02]  /*46e0*/  NOP ;  /* 0x0000000000007918 */ /* 0x000fc40000000000 */
.L_x_13:
[----:B------:R-:W1:Y:S02]  /*46f0*/  SYNCS.PHASECHK.TRANS64.TRYWAIT P2, [UR12+0x5010], RZ ;  /* 0x005010ffff0075a7 */ /* 0x000e64000804110c */
[----:B-1----:R-:W-:Y:S05]  /*4700*/  @!P2 BRA `(.L_x_14) ;  /* 0x000000380028a947 */ /* 0x002fea0003800000 */
.L_x_23:
[----:B------:R-:W-:Y:S01]  /*4710*/  BAR.SYNC.DEFER_BLOCKING 0x0 ;  /* 0x0000000000007b1d */ /* 0x000fe20000010000 */
[----:B------:R-:W-:-:S05]  /*4720*/  SHF.L.U32 R75, R75, 0x1f, RZ ;  /* 0x0000001f4b4b7819 */ /* 0x000fca00000006ff */
[----:B------:R-:W1:Y:S01]  /*4730*/  LDTM.x64 R4, tmem[UR14+0x20] ;  /* 0x0000200e000479ee */ /* 0x000e620008340000 */
[----:B------:R-:W2:Y:S01]  /*4740*/  @!P1 SYNCS.CCTL.IV [UR12+0x5010] ;  /* 0x00501000ff0099b1 */ /* 0x000ea2000800000c */
[----:B------:R-:W-:Y:S01]  /*4750*/  NOP ;  /* 0x0000000000007918 */ /* 0x000fe20000000000 */
[----:B-1----:R-:W-:Y:S01]  /*4760*/  FMUL R71, R4, UR33 ;  /* 0x0000002104477c20 */ /* 0x002fe20008400000 */
[----:B------:R-:W-:Y:S01]  /*4770*/  FMUL R142, R5, UR33 ;  /* 0x00000021058e7c20 */ /* 0x000fe20008400000 */
[----:B------:R-:W-:Y:S01]  /*4780*/  FMUL R141, R6, UR33 ;  /* 0x00000021068d7c20 */ /* 0x000fe20008400000 */
[----:B------:R-:W-:Y:S01]  /*4790*/  FMUL R143, R7, UR33 ;  /* 0x00000021078f7c20 */ /* 0x000fe20008400000 */
[----:B------:R-:W-:Y:S01]  /*47a0*/  FMUL R144, R8, UR33 ;  /* 0x0000002108907c20 */ /* 0x000fe20008400000 */
[----:B--2---:R-:W1:Y:S02]  /*47b0*/  SYNCS.PHASECHK.TRANS64.TRYWAIT P2, [UR16], R75 ;  /* 0x0000004bff0075a7 */ /* 0x004e640008041110 */
        /* <DEDUP_REMOVED lines=89> */
[----:B------:R-:W-:-:S04]  /*4d50*/  FMNMX3 R71, R143, R71, R142, !PT ;  /* 0x000000478f477276 */ /* 0x000fc8000780008e */
[----:B------:R-:W-:-:S05]  /*4d60*/  FMNMX3 R71, R71, R141, R140, !PT ;  /* 0x0000008d47477276 */ /* 0x000fca000780008c */
[--C-:B------:R-:W-:Y:S01]  /*4d70*/  FFMA R5, R5, UR33, -R71.reuse ;  /* 0x0000002105057c23 */ /* 0x100fe20008000847 */
[--C-:B------:R-:W-:Y:S01]  /*4d80*/  FFMA R6, R6, UR33, -R71.reuse ;  /* 0x0000002106067c23 */ /* 0x100fe20008000847 */
[--C-:B------:R-:W-:Y:S01]  /*4d90*/  FFMA R11, R11, UR33, -R71.reuse ;  /* 0x000000210b0b7c23 */ /* 0x100fe20008000847 */
[--C-:B------:R-:W-:Y:S01]  /*4da0*/  FFMA R13, R13, UR33, -R71.reuse ;  /* 0x000000210d0d7c23 */ /* 0x100fe20008000847 */
[----:B------:R-:W-:Y:S01]  /*4db0*/  FMUL R163, R5, 1.4426950216293334961 ;  /* 0x3fb8aa3b05a37820 */ /* 0x000fe20000400000 */
[--C-:B------:R-:W-:Y:S01]  /*4dc0*/  FFMA R7, R7, UR33, -R71.reuse ;  /* 0x0000002107077c23 */ /* 0x100fe20008000847 */
[----:B------:R-:W-:Y:S01]  /*4dd0*/  FMUL R5, R6, 1.4426950216293334961 ;  /* 0x3fb8aa3b06057820 */ /* 0x000fe20000400000 */
[--C-:B------:R-:W-:Y:S01]  /*4de0*/  FFMA R10, R10, UR33, -R71.reuse ;  /* 0x000000210a0a7c23 */ /* 0x100fe20008000847 */
[----:B------:R-:W-:Y:S01]  /*4df0*/  FMUL R11, R11, 1.4426950216293334961 ;  /* 0x3fb8aa3b0b0b7820 */ /* 0x000fe20000400000 */
[----:B------:R-:W-:Y:S01]  /*4e00*/  FMUL R13, R13, 1.4426950216293334961 ;  /* 0x3fb8aa3b0d0d7820 */ /* 0x000fe20000400000 */
[--C-:B------:R-:W-:Y:S01]  /*4e10*/  FFMA R4, R4, UR33, -R71.reuse ;  /* 0x0000002104047c23 */ /* 0x100fe20008000847 */
[--C-:B------:R-:W-:Y:S01]  /*4e20*/  FFMA R6, R8, UR33, -R71.reuse ;  /* 0x0000002108067c23 */ /* 0x100fe20008000847 */
[--C-:B------:R-:W-:Y:S01]  /*4e30*/  FFMA R9, R9, UR33, -R71.reuse ;  /* 0x0000002109097c23 */ /* 0x100fe20008000847 */
[--C-:B------:R-:W-:Y:S01]  /*4e40*/  FFMA R16, R16, UR33, -R71.reuse ;  /* 0x0000002110107c23 */ /* 0x100fe20008000847 */
[--C-:B------:R-:W-:Y:S01]  /*4e50*/  FFMA R17, R17, UR33, -R71.reuse ;  /* 0x0000002111117c23 */ /* 0x100fe20008000847 */
[--C-:B------:R-:W-:Y:S01]  /*4e60*/  FFMA R18, R18, UR33, -R71.reuse ;  /* 0x0000002112127c23 */ /* 0x100fe20008000847 */
[----:B------:R-:W-:Y:S01]  /*4e70*/  FMUL R141, R7, 1.4426950216293334961 ;  /* 0x3fb8aa3b078d7820 */ /* 0x000fe20000400000 */
[--C-:B------:R-:W-:Y:S01]  /*4e80*/  FFMA R14, R14, UR33, -R71.reuse ;  /* 0x000000210e0e7c23 */ /* 0x100fe20008000847 */
[--C-:B------:R-:W-:Y:S01]  /*4e90*/  FFMA R15, R15, UR33, -R71.reuse ;  /* 0x000000210f0f7c23 */ /* 0x100fe20008000847 */
[----:B------:R-:W-:Y:S01]  /*4ea0*/  FMUL R7, R10, 1.4426950216293334961 ;  /* 0x3fb8aa3b0a077820 */ /* 0x000fe20000400000 */
[----:B------:R2:W3:Y:S01]  /*4eb0*/  MUFU.EX2 R152, R11 ;  /* 0x0000000b00987308 */ /* 0x0004e20000000800 */
[----:B------:R-:W-:Y:S01]  /*4ec0*/  FMUL R4, R4, 1.4426950216293334961 ;  /* 0x3fb8aa3b04047820 */ /* 0x000fe20000400000 */
[----:B------:R-:W-:Y:S01]  /*4ed0*/  FMUL R6, R6, 1.4426950216293334961 ;  /* 0x3fb8aa3b06067820 */ /* 0x000fe20000400000 */
[----:B------:R-:W-:Y:S01]  /*4ee0*/  FMUL R9, R9, 1.4426950216293334961 ;  /* 0x3fb8aa3b09097820 */ /* 0x000fe20000400000 */
[----:B------:R-:W-:Y:S01]  /*4ef0*/  FMUL R10, R16, 1.4426950216293334961 ;  /* 0x3fb8aa3b100a7820 */ /* 0x000fe20000400000 */
[----:B------:R-:W-:Y:S01]  /*4f00*/  FMUL R14, R14, 1.4426950216293334961 ;  /* 0x3fb8aa3b0e0e7820 */ /* 0x000fe20000400000 */
[----:B------:R-:W-:Y:S01]  /*4f10*/  FMUL R15, R15, 1.4426950216293334961 ;  /* 0x3fb8aa3b0f0f7820 */ /* 0x000fe20000400000 */
[----:B------:R-:W-:Y:S01]  /*4f20*/  FFMA R12, R12, UR33, -R71 ;  /* 0x000000210c0c7c23 */ /* 0x000fe20008000847 */
[----:B------:R4:W0:Y:S01]  /*4f30*/  MUFU.EX2 R165, R13 ;  /* 0x0000000d00a57308 */ /* 0x0008220000000800 */
[----:B--2---:R-:W-:-:S02]  /*4f40*/  FMUL R11, R18, 1.4426950216293334961 ;  /* 0x3fb8aa3b120b7820 */ /* 0x004fc40000400000 */
[----:B------:R-:W-:-:S05]  /*4f50*/  FMUL R12, R12, 1.4426950216293334961 ;  /* 0x3fb8aa3b0c0c7820 */ /* 0x000fca0000400000 */
[----:B------:R-:W2:Y:S01]  /*4f60*/  MUFU.EX2 R4, R4 ;  /* 0x0000000400047308 */ /* 0x000ea20000000800 */
[----:B----4-:R-:W-:Y:S01]  /*4f70*/  FMUL R13, R17, 1.4426950216293334961 ;  /* 0x3fb8aa3b110d7820 */ /* 0x010fe20000400000 */
[----:B------:R-:W-:-:S06]  /*4f80*/  IMAD.WIDE R16, R3, 0x2, R116 ;  /* 0x0000000203107825 */ /* 0x000fcc00078e0274 */
[----:B------:R-:W4:Y:S08]  /*4f90*/  MUFU.EX2 R163, R163 ;  /* 0x000000a300a37308 */ /* 0x000f300000000800 */
[----:B------:R-:W0:Y:S08]  /*4fa0*/  MUFU.EX2 R5, R5 ;  /* 0x0000000500057308 */ /* 0x000e300000000800 */
        /* <DEDUP_REMOVED lines=9> */
[----:B------:R5:W0:Y:S02]  /*5040*/  MUFU.EX2 R150, R12 ;  /* 0x0000000c00967308 */ /* 0x000a240000000800 */
[----:B-----5:R-:W-:Y:S01]  /*5050*/  FFMA R12, R19, UR33, -R71 ;  /* 0x00000021130c7c23 */ /* 0x020fe20008000847 */
[----:B------:R-:W-:-:S04]  /*5060*/  IMAD.WIDE R18, R3, 0x2, R112 ;  /* 0x0000000203127825 */ /* 0x000fc800078e0270 */
[----:B------:R-:W-:Y:S01]  /*5070*/  FMUL R12, R12, 1.4426950216293334961 ;  /* 0x3fb8aa3b0c0c7820 */ /* 0x000fe20000400000 */
[----:B-1234-:R-:W-:Y:S06]  /*5080*/  @!P2 BRA `(.L_x_15) ;  /* 0x0000002c00d4a947 */ /* 0x01efec0003800000 */
.L_x_24:
[--C-:B------:R-:W-:Y:S01]  /*5090*/  FFMA R20, R20, UR33, -R71.reuse ;  /* 0x0000002114147c23 */ /* 0x100fe20008000847 */
[----:B------:R-:W-:Y:S01]  /*50a0*/  FFMA R21, R21, UR33, -R71 ;  /* 0x0000002115157c23 */ /* 0x000fe20008000847 */
[----:B------:R-:W-:Y:S01]  /*50b0*/  IMAD.WIDE R142, R3, 0x2, R110 ;  /* 0x00000002038e7825 */ /* 0x000fe200078e026e */
[----:B------:R1:W2:Y:S03]  /*50c0*/  LDG.E.U16 R75, desc[UR28][R18.64] ;  /* 0x0000001c124b7981 */ /* 0x0002a6000c1e1500 */
[----:B------:R-:W-:Y:S01]  /*50d0*/  FMUL R15, R20, 1.4426950216293334961 ;  /* 0x3fb8aa3b140f7820 */ /* 0x000fe20000400000 */
[----:B------:R-:W-:Y:S01]  /*50e0*/  FMUL R154, R21, 1.4426950216293334961 ;  /* 0x3fb8aa3b159a7820 */ /* 0x000fe20000400000 */
[----:B------:R-:W-:-:S04]  /*50f0*/  IMAD.WIDE R158, R3, 0x2, R108 ;  /* 0x00000002039e7825 */ /* 0x000fc800078e026c */
[--C-:B------:R-:W-:Y:S01]  /*5100*/  FFMA R22, R22, UR33, -R71.reuse ;  /* 0x0000002116167c23 */ /* 0x100fe20008000847 */
[----:B------:R-:W-:Y:S01]  /*5110*/  FFMA R23, R23, UR33, -R71 ;  /* 0x0000002117177c23 */ /* 0x000fe20008000847 */
[----:B------:R3:W4:Y:S01]  /*5120*/  LDG.E.U16 R143, desc[UR28][R142.64] ;  /* 0x0000001c8e8f7981 */ /* 0x000722000c1e1500 */
[----:B------:R-:W-:-:S04]  /*5130*/  IMAD.WIDE R20, R3, 0x2, R124 ;  /* 0x0000000203147825 */ /* 0x000fc800078e027c */
[----:B------:R-:W-:Y:S01]  /*5140*/  FMUL R14, R22, 1.4426950216293334961 ;  /* 0x3fb8aa3b160e7820 */ /* 0x000fe20000400000 */
[----:B------:R-:W5:Y:S01]  /*5150*/  MUFU.EX2 R12, R12 ;  /* 0x0000000c000c7308 */ /* 0x000f620000000800 */
[----:B------:R0:W2:Y:S01]  /*5160*/  LDG.E.U16 R157, desc[UR28][R158.64] ;  /* 0x0000001c9e9d7981 */ /* 0x0000a2000c1e1500 */
[----:B-1----:R-:W-:-:S03]  /*5170*/  IMAD.WIDE R18, R3, 0x2, R132 ;  /* 0x0000000203127825 */ /* 0x002fc600078e0284 */
[----:B------:R1:W2:Y:S01]  /*5180*/  LDG.E.U16 R155, desc[UR28][R20.64] ;  /* 0x0000001c149b7981 */ /* 0x0002a2000c1e1500 */
[----:B------:R-:W-:-:S04]  /*5190*/  IMAD.WIDE R160, R3, 0x2, R114 ;  /* 0x0000000203a07825 */ /* 0x000fc800078e0272 */
[----:B---3--:R-:W-:Y:S01]  /*51a0*/  FMUL R142, R23, 1.4426950216293334961 ;  /* 0x3fb8aa3b178e7820 */ /* 0x008fe20000400000 */
[--C-:B------:R-:W-:Y:S01]  /*51b0*/  FFMA R24, R24, UR33, -R71.reuse ;  /* 0x0000002118187c23 */ /* 0x100fe20008000847 */
[----:B------:R-:W-:Y:S01]  /*51c0*/  FFMA R25, R25, UR33, -R71 ;  /* 0x0000002119197c23 */ /* 0x000fe20008000847 */
[----:B------:R-:W-:-:S04]  /*51d0*/  IMAD.WIDE R22, R3, 0x2, R130 ;  /* 0x0000000203167825 */ /* 0x000fc800078e0282 */
[--C-:B------:R-:W-:Y:S01]  /*51e0*/  FFMA R26, R26, UR33, -R71.reuse ;  /* 0x000000211a1a7c23 */ /* 0x100fe20008000847 */
[--C-:B------:R-:W-:Y:S01]  /*51f0*/  FFMA R27, R27, UR33, -R71.reuse ;  /* 0x000000211b1b7c23 */ /* 0x100fe20008000847 */
[----:B------:R-:W-:Y:S01]  /*5200*/  FFMA R28, R28, UR33, -R71 ;  /* 0x000000211c1c7c23 */ /* 0x000fe20008000847 */
[C---:B0-----:R-:W-:Y:S01]  /*5210*/  IMAD.WIDE R158, R3.reuse, 0x2, R136 ;  /* 0x00000002039e7825 */ /* 0x041fe200078e0288 */
[----:B------:R0:W3:Y:S03]  /*5220*/  LDG.E.U16 R151, desc[UR28][R18.64] ;  /* 0x0000001c12977981 */ /* 0x0000e6000c1e1500 */
[C---:B-1----:R-:W-:Y:S01]  /*5230*/  IMAD.WIDE R20, R3.reuse, 0x2, R118 ;  /* 0x0000000203147825 */ /* 0x042fe200078e0276 */
[----:B------:R1:W2:Y:S03]  /*5240*/  LDG.E.U16 R141, desc[UR28][R16.64] ;  /* 0x0000001c108d7981 */ /* 0x0002a6000c1e1500 */
[C---:B------:R-:W-:Y:S01]  /*5250*/  IMAD.WIDE R146, R3.reuse, 0x2, R120 ;  /* 0x0000000203927825 */ /* 0x040fe200078e0278 */
[----:B------:R-:W2:Y:S01]  /*5260*/  LDG.E.U16 R153, desc[UR28][R160.64] ;  /* 0x0000001ca0997981 */ /* 0x000ea2000c1e1500 */
[----:B0-----:R0:W-:Y:S02]  /*5270*/  MUFU.EX2 R19, R142 ;  /* 0x0000008e00137308 */ /* 0x0011e40000000800 */
[----:B------:R-:W-:Y:S01]  /*5280*/  IMAD.WIDE R144, R3, 0x2, R126 ;  /* 0x0000000203907825 */ /* 0x000fe200078e027e */
[----:B------:R0:W2:Y:S03]  /*5290*/  LDG.E.U16 R159, desc[UR28][R158.64] ;  /* 0x0000001c9e9f7981 */ /* 0x0000a6000c1e1500 */
[----:B------:R-:W-:Y:S01]  /*52a0*/  FMUL R18, R25, 1.4426950216293334961 ;  /* 0x3fb8aa3b19127820 */ /* 0x000fe20000400000 */
[----:B------:R-:W-:-:S04]  /*52b0*/  IMAD.WIDE R148, R3, 0x2, R138 ;  /* 0x0000000203947825 */ /* 0x000fc800078e028a */
[----:B-1----:R-:W-:Y:S01]  /*52c0*/  FMUL R17, R24, 1.4426950216293334961 ;  /* 0x3fb8aa3b18117820 */ /* 0x002fe20000400000 */
[----:B------:R-:W2:Y:S01]  /*52d0*/  LDG.E.U16 R147, desc[UR28][R146.64] ;  /* 0x0000001c92937981 */ /* 0x000ea2000c1e1500 */
[----:B------:R1:W-:Y:S01]  /*52e0*/  MUFU.EX2 R16, R154 ;  /* 0x0000009a00107308 */ /* 0x0003e20000000800 */
[----:B------:R-:W-:Y:S02]  /*52f0*/  IMAD.WIDE R24, R3, 0x2, R122 ;  /* 0x0000000203187825 */ /* 0x000fe400078e027a */
[----:B------:R5:W2:Y:S02]  /*5300*/  LDG.E.U16 R161, desc[UR28][R22.64] ;  /* 0x0000001c16a17981 */ /* 0x000aa4000c1e1500 */
[----:B0-----:R-:W-:Y:S02]  /*5310*/  FMUL R158, R28, 1.4426950216293334961 ;  /* 0x3fb8aa3b1c9e7820 */ /* 0x001fe40000400000 */
[----:B------:R0:W2:Y:S01]  /*5320*/  LDG.E.U16 R142, desc[UR28][R20.64] ;  /* 0x0000001c148e7981 */ /* 0x0000a2000c1e1500 */
[----:B-1----:R-:W-:-:S03]  /*5330*/  FMUL R154, R26, 1.4426950216293334961 ;  /* 0x3fb8aa3b1a9a7820 */ /* 0x002fc60000400000 */
[----:B------:R-:W2:Y:S01]  /*5340*/  LDG.E.U16 R145, desc[UR28][R144.64] ;  /* 0x0000001c90917981 */ /* 0x000ea2000c1e1500 */
[----:B-----5:R-:W-:Y:S01]  /*5350*/  FMUL R22, R27, 1.4426950216293334961 ;  /* 0x3fb8aa3b1b167820 */ /* 0x020fe20000400000 */
[----:B------:R-:W-:Y:S02]  /*5360*/  IMAD.WIDE R26, R3, 0x2, R128 ;  /* 0x00000002031a7825 */ /* 0x000fe400078e0280 */
[----:B------:R-:W5:Y:S02]  /*5370*/  LDG.E.U16 R149, desc[UR28][R148.64] ;  /* 0x0000001c94957981 */ /* 0x000f64000c1e1500 */
[----:B0-----:R-:W-:Y:S01]  /*5380*/  FFMA R21, R29, UR33, -R71 ;  /* 0x000000211d157c23 */ /* 0x001fe20008000847 */
[----:B------:R-:W-:Y:S01]  /*5390*/  IMAD.WIDE R28, R3, 0x2, R134 ;  /* 0x00000002031c7825 */ /* 0x000fe200078e0286 */
[----:B------:R0:W2:Y:S04]  /*53a0*/  LDG.E.U16 R146, desc[UR28][R24.64] ;  /* 0x0000001c18927981 */ /* 0x0000a8000c1e1500 */
[----:B------:R1:W2:Y:S04]  /*53b0*/  LDG.E.U16 R144, desc[UR28][R26.64] ;  /* 0x0000001c1a907981 */ /* 0x0002a8000c1e1500 */
[----:B------:R1:W2:Y:S01]  /*53c0*/  LDG.E.U16 R148, desc[UR28][R28.64] ;  /* 0x0000001c1c947981 */ /* 0x0002a2000c1e1500 */
[--C-:B------:R-:W-:Y:S01]  /*53d0*/  FFMA R30, R30, UR33, -R71.reuse ;  /* 0x000000211e1e7c23 */ /* 0x100fe20008000847 */
[--C-:B------:R-:W-:Y:S01]  /*53e0*/  FFMA R36, R36, UR33, -R71.reuse ;  /* 0x0000002124247c23 */ /* 0x100fe20008000847 */
[----:B------:R1:W-:Y:S01]  /*53f0*/  MUFU.EX2 R23, R154 ;  /* 0x0000009a00177308 */ /* 0x0003e20000000800 */
[--C-:B------:R-:W-:Y:S01]  /*5400*/  FFMA R32, R32, UR33, -R71.reuse ;  /* 0x0000002120207c23 */ /* 0x100fe20008000847 */
[--C-:B------:R-:W-:Y:S01]  /*5410*/  FFMA R35, R35, UR33, -R71.reuse ;  /* 0x0000002123237c23 */ /* 0x100fe20008000847 */
[----:B------:R-:W-:-:S02]  /*5420*/  FFMA R37, R37, UR33, -R71 ;  /* 0x0000002125257c23 */ /* 0x000fc40008000847 */
[----:B0-----:R-:W-:Y:S01]  /*5430*/  FMUL R24, R32, 1.4426950216293334961 ;  /* 0x3fb8aa3b20187820 */ /* 0x001fe20000400000 */
[----:B-1----:R-:W-:Y:S01]  /*5440*/  FMUL R154, R21, 1.4426950216293334961 ;  /* 0x3fb8aa3b159a7820 */ /* 0x002fe20000400000 */
[----:B------:R-:W-:Y:S01]  /*5450*/  FMUL R21, R30, 1.4426950216293334961 ;  /* 0x3fb8aa3b1e157820 */ /* 0x000fe20000400000 */
[----:B------:R-:W-:Y:S01]  /*5460*/  FMUL R30, R36, 1.4426950216293334961 ;  /* 0x3fb8aa3b241e7820 */ /* 0x000fe20000400000 */
[----:B------:R-:W-:Y:S01]  /*5470*/  FADD R36, R4, R163 ;  /* 0x000000a304247221 */ /* 0x000fe20000000000 */
[----:B------:R-:W-:Y:S01]  /*5480*/  FMUL R32, R35, 1.4426950216293334961 ;  /* 0x3fb8aa3b23207820 */ /* 0x000fe20000400000 */
[----:B------:R-:W-:Y:S02]  /*5490*/  FMUL R35, R37, 1.4426950216293334961 ;  /* 0x3fb8aa3b25237820 */ /* 0x000fe40000400000 */
[----:B------:R-:W-:Y:S01]  /*54a0*/  FADD R37, R5, R36 ;  /* 0x0000002405257221 */ /* 0x000fe20000000000 */
[----:B------:R-:W-:-:S03]  /*54b0*/  F2FP.BF16.F32.PACK_AB R5, R8, R5 ;  /* 0x000000050805723e */ /* 0x000fc600000010ff */
[----:B------:R-:W-:-:S04]  /*54c0*/  FADD R37, R8, R37 ;  /* 0x0000002508257221 */ /* 0x000fc80000000000 */
[----:B------:R-:W-:Y:S01]  /*54d0*/  FADD R8, R6, R37 ;  /* 0x0000002506087221 */ /* 0x000fe20000000000 */
[----:B------:R-:W-:-:S03]  /*54e0*/  F2FP.BF16.F32.PACK_AB R6, R9, R6 ;  /* 0x000000060906723e */ /* 0x000fc600000010ff */
[----:B------:R-:W-:-:S04]  /*54f0*/  FADD R8, R9, R8 ;  /* 0x0000000809087221 */ /* 0x000fc80000000000 */
[----:B------:R-:W-:-:S04]  /*5500*/  FADD R9, R7, R8 ;  /* 0x0000000807097221 */ /* 0x000fc80000000000 */
[----:B------:R-:W-:-:S04]  /*5510*/  FADD R9, R152, R9 ;  /* 0x0000000998097221 */ /* 0x000fc80000000000 */
[----:B------:R-:W-:-:S04]  /*5520*/  FADD R8, R150, R9 ;  /* 0x0000000996087221 */ /* 0x000fc80000000000 */
[----:B------:R-:W-:-:S04]  /*5530*/  FADD R9, R165, R8 ;  /* 0x00000008a5097221 */ /* 0x000fc80000000000 */
[----:B------:R-:W-:Y:S01]  /*5540*/  FADD R9, R156, R9 ;  /* 0x000000099c097221 */ /* 0x000fe20000000000 */
[----:B------:R-:W0:Y:S03]  /*5550*/  MUFU.EX2 R15, R15 ;  /* 0x0000000f000f7308 */ /* 0x000e260000000800 */
[----:B------:R-:W-:-:S04]  /*5560*/  FADD R37, R162, R9 ;  /* 0x00000009a2257221 */ /* 0x000fc80000000000 */
[----:B------:R-:W-:Y:S01]  /*5570*/  FADD R36, R10, R37 ;  /* 0x000000250a247221 */ /* 0x000fe20000000000 */
[----:B------:R-:W1:Y:S03]  /*5580*/  MUFU.EX2 R14, R14 ;  /* 0x0000000e000e7308 */ /* 0x000e660000000800 */
[----:B------:R-:W-:-:S04]  /*5590*/  FADD R36, R13, R36 ;  /* 0x000000240d247221 */ /* 0x000fc80000000000 */
[----:B------:R-:W-:Y:S01]  /*55a0*/  FADD R37, R11, R36 ;  /* 0x000000240b257221 */ /* 0x000fe20000000000 */
[----:B------:R-:W1:Y:S03]  /*55b0*/  MUFU.EX2 R17, R17 ;  /* 0x0000001100117308 */ /* 0x000e660000000800 */
[----:B------:R-:W-:-:S04]  /*55c0*/  FADD R36, R12, R37 ;  /* 0x000000250c247221 */ /* 0x000fc80000000000 */
[----:B0-----:R-:W-:Y:S01]  /*55d0*/  FADD R37, R15, R36 ;  /* 0x000000240f257221 */ /* 0x001fe20000000000 */
[----:B------:R-:W0:Y:S03]  /*55e0*/  MUFU.EX2 R18, R18 ;  /* 0x0000001200127308 */ /* 0x000e260000000800 */
[----:B------:R-:W-:-:S04]  /*55f0*/  FADD R37, R16, R37 ;  /* 0x0000002510257221 */ /* 0x000fc80000000000 */
[----:B-1----:R-:W-:Y:S01]  /*5600*/  FADD R36, R14, R37 ;  /* 0x000000250e247221 */ /* 0x002fe20000000000 */
[----:B------:R-:W1:Y:S03]  /*5610*/  MUFU.EX2 R22, R22 ;  /* 0x0000001600167308 */ /* 0x000e660000000800 */
[----:B------:R-:W-:Y:S01]  /*5620*/  FADD R36, R19, R36 ;  /* 0x0000002413247221 */ /* 0x000fe20000000000 */
[----:B------:R-:W-:-:S03]  /*5630*/  FFMA R31, R31, UR33, -R71 ;  /* 0x000000211f1f7c23 */ /* 0x000fc60008000847 */
[----:B------:R-:W-:Y:S01]  /*5640*/  FADD R37, R17, R36 ;  /* 0x0000002411257221 */ /* 0x000fe20000000000 */
[----:B------:R-:W1:Y:S01]  /*5650*/  MUFU.EX2 R20, R158 ;  /* 0x0000009e00147308 */ /* 0x000e620000000800 */
[----:B------:R-:W-:Y:S02]  /*5660*/  FMUL R26, R31, 1.4426950216293334961 ;  /* 0x3fb8aa3b1f1a7820 */ /* 0x000fe40000400000 */
[----:B0-----:R-:W-:-:S05]  /*5670*/  FADD R36, R18, R37 ;  /* 0x0000002512247221 */ /* 0x001fca0000000000 */
[----:B------:R-:W0:Y:S01]  /*5680*/  MUFU.EX2 R25, R154 ;  /* 0x0000009a00197308 */ /* 0x000e220000000800 */
[----:B------:R-:W-:Y:S01]  /*5690*/  FADD R37, R23, R36 ;  /* 0x0000002417257221 */ /* 0x000fe20000000000 */
[----:B------:R-:W-:-:S06]  /*56a0*/  FFMA R33, R33, UR33, -R71 ;  /* 0x0000002121217c23 */ /* 0x000fcc0008000847 */
[----:B------:R-:W0:Y:S01]  /*56b0*/  MUFU.EX2 R21, R21 ;  /* 0x0000001500157308 */ /* 0x000e220000000800 */
[----:B-1----:R-:W-:Y:S01]  /*56c0*/  FADD R37, R22, R37 ;  /* 0x0000002516257221 */ /* 0x002fe20000000000 */
[----:B------:R-:W-:Y:S01]  /*56d0*/  FMUL R29, R33, 1.4426950216293334961 ;  /* 0x3fb8aa3b211d7820 */ /* 0x000fe20000400000 */
[----:B------:R-:W-:-:S05]  /*56e0*/  FFMA R34, R34, UR33, -R71 ;  /* 0x0000002122227c23 */ /* 0x000fca0008000847 */
[----:B------:R-:W1:Y:S01]  /*56f0*/  MUFU.EX2 R26, R26 ;  /* 0x0000001a001a7308 */ /* 0x000e620000000800 */
[----:B------:R-:W-:Y:S01]  /*5700*/  FADD R36, R20, R37 ;  /* 0x0000002514247221 */ /* 0x000fe20000000000 */
[----:B------:R-:W-:-:S06]  /*5710*/  FMUL R27, R34, 1.4426950216293334961 ;  /* 0x3fb8aa3b221b7820 */ /* 0x000fcc0000400000 */
[----:B------:R-:W1:Y:S01]  /*5720*/  MUFU.EX2 R24, R24 ;  /* 0x0000001800187308 */ /* 0x000e620000000800 */
[----:B0-----:R-:W-:-:S07]  /*5730*/  FADD R36, R25, R36 ;  /* 0x0000002419247221 */ /* 0x001fce0000000000 */
[----:B------:R-:W0:Y:S01]  /*5740*/  MUFU.EX2 R29, R29 ;  /* 0x0000001d001d7308 */ /* 0x000e220000000800 */
[----:B------:R-:W-:Y:S01]  /*5750*/  FADD R37, R21, R36 ;  /* 0x0000002415257221 */ /* 0x000fe20000000000 */
[----:B------:R-:W-:-:S06]  /*5760*/  FFMA R38, R38, UR33, -R71 ;  /* 0x0000002126267c23 */ /* 0x000fcc0008000847 */
[----:B------:R-:W0:Y:S01]  /*5770*/  MUFU.EX2 R27, R27 ;  /* 0x0000001b001b7308 */ /* 0x000e220000000800 */
[----:B-1----:R-:W-:Y:S01]  /*5780*/  FADD R37, R26, R37 ;  /* 0x000000251a257221 */ /* 0x002fe20000000000 */
[----:B------:R-:W-:-:S06]  /*5790*/  FMUL R28, R38, 1.4426950216293334961 ;  /* 0x3fb8aa3b261c7820 */ /* 0x000fcc0000400000 */
[----:B------:R-:W1:Y:S01]  /*57a0*/  MUFU.EX2 R32, R32 ;  /* 0x0000002000207308 */ /* 0x000e620000000800 */
[----:B------:R-:W-:Y:S01]  /*57b0*/  FADD R36, R24, R37 ;  /* 0x0000002518247221 */ /* 0x000fe20000000000 */
[----:B------:R-:W-:-:S06]  /*57c0*/  FFMA R39, R39, UR33, -R71 ;  /* 0x0000002127277c23 */ /* 0x000fcc0008000847 */
[----:B------:R-:W1:Y:S01]  /*57d0*/  MUFU.EX2 R30, R30 ;  /* 0x0000001e001e7308 */ /* 0x000e620000000800 */
[----:B0-----:R-:W-:Y:S01]  /*57e0*/  FADD R36, R29, R36 ;  /* 0x000000241d247221 */ /* 0x001fe20000000000 */
[----:B------:R-:W-:Y:S01]  /*57f0*/  FMUL R33, R39, 1.4426950216293334961 ;  /* 0x3fb8aa3b27217820 */ /* 0x000fe20000400000 */
[----:B------:R-:W-:-:S05]  /*5800*/  FFMA R40, R40, UR33, -R71 ;  /* 0x0000002128287c23 */ /* 0x000fca0008000847 */
[----:B------:R-:W0:Y:S01]  /*5810*/  MUFU.EX2 R35, R35 ;  /* 0x0000002300237308 */ /* 0x000e220000000800 */
[----:B------:R-:W-:Y:S01]  /*5820*/  FADD R37, R27, R36 ;  /* 0x000000241b257221 */ /* 0x000fe20000000000 */
[----:B------:R-:W-:Y:S01]  /*5830*/  FMUL R31, R40, 1.4426950216293334961 ;  /* 0x3fb8aa3b281f7820 */ /* 0x000fe20000400000 */
[----:B------:R-:W-:-:S05]  /*5840*/  FFMA R41, R41, UR33, -R71 ;  /* 0x0000002129297c23 */ /* 0x000fca0008000847 */
[----:B------:R-:W0:Y:S01]  /*5850*/  MUFU.EX2 R28, R28 ;  /* 0x0000001c001c7308 */ /* 0x000e220000000800 */
[----:B-1----:R-:W-:Y:S01]  /*5860*/  FADD R37, R32, R37 ;  /* 0x0000002520257221 */ /* 0x002fe20000000000 */
[----:B------:R-:W-:Y:S01]  /*5870*/  FFMA R42, R42, UR33, -R71 ;  /* 0x000000212a2a7c23 */ /* 0x000fe20008000847 */
[----:B------:R-:W-:-:S05]  /*5880*/  FMUL R41, R41, 1.4426950216293334961 ;  /* 0x3fb8aa3b29297820 */ /* 0x000fca0000400000 */
[----:B------:R-:W1:Y:S01]  /*5890*/  MUFU.EX2 R33, R33 ;  /* 0x0000002100217308 */ /* 0x000e620000000800 */
[----:B------:R-:W-:Y:S01]  /*58a0*/  FADD R38, R30, R37 ;  /* 0x000000251e267221 */ /* 0x000fe20000000000 */
[----:B------:R-:W-:Y:S01]  /*58b0*/  FMUL R34, R42, 1.4426950216293334961 ;  /* 0x3fb8aa3b2a227820 */ /* 0x000fe20000400000 */
[----:B------:R-:W-:-:S05]  /*58c0*/  FFMA R43, R43, UR33, -R71 ;  /* 0x000000212b2b7c23 */ /* 0x000fca0008000847 */
[----:B------:R-:W1:Y:S01]  /*58d0*/  MUFU.EX2 R31, R31 ;  /* 0x0000001f001f7308 */ /* 0x000e620000000800 */
[----:B0-----:R-:W-:Y:S01]  /*58e0*/  FADD R39, R35, R38 ;  /* 0x0000002623277221 */ /* 0x001fe20000000000 */
[----:B------:R-:W-:Y:S01]  /*58f0*/  FMUL R43, R43, 1.4426950216293334961 ;  /* 0x3fb8aa3b2b2b7820 */ /* 0x000fe20000400000 */
[----:B------:R-:W-:-:S05]  /*5900*/  FFMA R44, R44, UR33, -R71 ;  /* 0x000000212c2c7c23 */ /* 0x000fca0008000847 */
[----:B------:R0:W0:Y:S01]  /*5910*/  MUFU.EX2 R154, R41 ;  /* 0x00000029009a7308 */ /* 0x0000220000000800 */
[----:B------:R-:W-:Y:S01]  /*5920*/  FADD R40, R28, R39 ;  /* 0x000000271c287221 */ /* 0x000fe20000000000 */
[----:B------:R-:W-:Y:S01]  /*5930*/  FMUL R44, R44, 1.4426950216293334961 ;  /* 0x3fb8aa3b2c2c7820 */ /* 0x000fe20000400000 */
[----:B------:R-:W-:-:S05]  /*5940*/  FFMA R45, R45, UR33, -R71 ;  /* 0x000000212d2d7c23 */ /* 0x000fca0008000847 */
[----:B------:R-:W4:Y:S01]  /*5950*/  MUFU.EX2 R34, R34 ;  /* 0x0000002200227308 */ /* 0x000f220000000800 */
[----:B-1----:R-:W-:Y:S01]  /*5960*/  FADD R40, R33, R40 ;  /* 0x0000002821287221 */ /* 0x002fe20000000000 */
[----:B------:R-:W-:Y:S01]  /*5970*/  FMUL R45, R45, 1.4426950216293334961 ;  /* 0x3fb8aa3b2d2d7820 */ /* 0x000fe20000400000 */
[----:B------:R-:W-:-:S05]  /*5980*/  FFMA R46, R46, UR33, -R71 ;  /* 0x000000212e2e7c23 */ /* 0x000fca0008000847 */
[----:B------:R-:W1:Y:S01]  /*5990*/  MUFU.EX2 R160, R43 ;  /* 0x0000002b00a07308 */ /* 0x000e620000000800 */
[----:B0-----:R-:W-:Y:S01]  /*59a0*/  FADD R41, R31, R40 ;  /* 0x000000281f297221 */ /* 0x001fe20000000000 */
[----:B------:R-:W-:Y:S01]  /*59b0*/  FMUL R46, R46, 1.4426950216293334961 ;  /* 0x3fb8aa3b2e2e7820 */ /* 0x000fe20000400000 */
[----:B------:R-:W-:-:S05]  /*59c0*/  FFMA R47, R47, UR33, -R71 ;  /* 0x000000212f2f7c23 */ /* 0x000fca0008000847 */
[----:B------:R-:W0:Y:S01]  /*59d0*/  MUFU.EX2 R158, R44 ;  /* 0x0000002c009e7308 */ /* 0x000e220000000800 */
[----:B------:R-:W-:Y:S01]  /*59e0*/  FADD R41, R154, R41 ;  /* 0x000000299a297221 */ /* 0x000fe20000000000 */
[----:B------:R-:W-:Y:S01]  /*59f0*/  F2FP.BF16.F32.PACK_AB R4, R163, R4 ;  /* 0x00000004a304723e */ /* 0x000fe200000010ff */
[----:B------:R-:W-:Y:S01]  /*5a00*/  FMUL R47, R47, 1.4426950216293334961 ;  /* 0x3fb8aa3b2f2f7820 */ /* 0x000fe20000400000 */
[----:B------:R-:W-:-:S04]  /*5a10*/  FFMA R48, R48, UR33, -R71 ;  /* 0x0000002130307c23 */ /* 0x000fc80008000847 */
[----:B------:R-:W0:Y:S01]  /*5a20*/  MUFU.EX2 R164, R45 ;  /* 0x0000002d00a47308 */ /* 0x000e220000000800 */
[----:B----4-:R-:W-:Y:S01]  /*5a30*/  FADD R41, R34, R41 ;  /* 0x0000002922297221 */ /* 0x010fe20000000000 */
[----:B------:R-:W-:Y:S01]  /*5a40*/  FMUL R48, R48, 1.4426950216293334961 ;  /* 0x3fb8aa3b30307820 */ /* 0x000fe20000400000 */
[----:B------:R-:W-:-:S05]  /*5a50*/  FFMA R49, R49, UR33, -R71 ;  /* 0x0000002131317c23 */ /* 0x000fca0008000847 */
[----:B------:R-:W4:Y:S01]  /*5a60*/  MUFU.EX2 R163, R46 ;  /* 0x0000002e00a37308 */ /* 0x000f220000000800 */
[----:B-1----:R-:W-:Y:S01]  /*5a70*/  FADD R41, R160, R41 ;  /* 0x00000029a0297221 */ /* 0x002fe20000000000 */
[----:B------:R-:W-:Y:S01]  /*5a80*/  FFMA R50, R50, UR33, -R71 ;  /* 0x0000002132327c23 */ /* 0x000fe20008000847 */
[----:B------:R-:W-:Y:S01]  /*5a90*/  F2FP.BF16.F32.PACK_AB R11, R12, R11 ;  /* 0x0000000b0c0b723e */ /* 0x000fe200000010ff */
[----:B------:R-:W-:-:S04]  /*5aa0*/  FMUL R49, R49, 1.4426950216293334961 ;  /* 0x3fb8aa3b31317820 */ /* 0x000fc80000400000 */
[----:B------:R-:W1:Y:S01]  /*5ab0*/  MUFU.EX2 R166, R47 ;  /* 0x0000002f00a67308 */ /* 0x000e620000000800 */
[----:B------:R-:W-:Y:S01]  /*5ac0*/  F2FP.BF16.F32.PACK_AB R12, R16, R15 ;  /* 0x0000000f100c723e */ /* 0x000fe200000010ff */
[----:B------:R-:W-:Y:S01]  /*5ad0*/  FFMA R51, R51, UR33, -R71 ;  /* 0x0000002133337c23 */ /* 0x000fe20008000847 */
[----:B------:R-:W-:Y:S01]  /*5ae0*/  F2FP.BF16.F32.PACK_AB R8, R165, R150 ;  /* 0x00000096a508723e */ /* 0x000fe200000010ff */
[----:B0-----:R-:W-:Y:S01]  /*5af0*/  FADD R15, R158, R41 ;  /* 0x000000299e0f7221 */ /* 0x001fe20000000000 */
[----:B------:R-:W-:Y:S01]  /*5b00*/  FMUL R165, R50, 1.4426950216293334961 ;  /* 0x3fb8aa3b32a57820 */ /* 0x000fe20000400000 */
[----:B------:R-:W-:Y:S02]  /*5b10*/  F2FP.BF16.F32.PACK_AB R10, R13, R10 ;  /* 0x0000000a0d0a723e */ /* 0x000fe400000010ff */
[----:B------:R0:W0:Y:S01]  /*5b20*/  MUFU.EX2 R167, R48 ;  /* 0x0000003000a77308 */ /* 0x0000220000000800 */
[----:B------:R-:W-:Y:S01]  /*5b30*/  F2FP.BF16.F32.PACK_AB R7, R152, R7 ;  /* 0x000000079807723e */ /* 0x000fe200000010ff */
[--C-:B------:R-:W-:Y:S01]  /*5b40*/  FFMA R52, R52, UR33, -R71.reuse ;  /* 0x0000002134347c23 */ /* 0x100fe20008000847 */
[----:B------:R-:W-:Y:S01]  /*5b50*/  F2FP.BF16.F32.PACK_AB R13, R19, R14 ;  /* 0x0000000e130d723e */ /* 0x000fe200000010ff */
[----:B------:R-:W-:Y:S01]  /*5b60*/  FMUL R50, R51, 1.4426950216293334961 ;  /* 0x3fb8aa3b33327820 */ /* 0x000fe20000400000 */
[----:B------:R-:W-:Y:S01]  /*5b70*/  F2FP.BF16.F32.PACK_AB R14, R18, R17 ;  /* 0x00000011120e723e */ /* 0x000fe200000010ff */
[----:B------:R-:W-:Y:S01]  /*5b80*/  FFMA R53, R53, UR33, -R71 ;  /* 0x0000002135357c23 */ /* 0x000fe20008000847 */
[----:B------:R-:W-:Y:S01]  /*5b90*/  FADD R18, R164, R15 ;  /* 0x0000000fa4127221 */ /* 0x000fe20000000000 */
[----:B------:R0:W0:Y:S01]  /*5ba0*/  MUFU.EX2 R152, R49 ;  /* 0x0000003100987308 */ /* 0x0000220000000800 */
[--C-:B------:R-:W-:Y:S01]  /*5bb0*/  FFMA R54, R54, UR33, -R71.reuse ;  /* 0x0000002136367c23 */ /* 0x100fe20008000847 */
        /* <DEDUP_REMOVED lines=14> */
[----:B------:R-:W-:Y:S01]  /*5ca0*/  FMUL R51, R52, 1.4426950216293334961 ;  /* 0x3fb8aa3b34337820 */ /* 0x000fe20000400000 */
[----:B------:R-:W-:Y:S01]  /*5cb0*/  FMUL R52, R53, 1.4426950216293334961 ;  /* 0x3fb8aa3b35347820 */ /* 0x000fe20000400000 */
[----:B----4-:R-:W-:Y:S01]  /*5cc0*/  FADD R19, R163, R18 ;  /* 0x00000012a3137221 */ /* 0x010fe20000000000 */
[----:B------:R-:W-:Y:S01]  /*5cd0*/  FMUL R43, R54, 1.4426950216293334961 ;  /* 0x3fb8aa3b362b7820 */ /* 0x000fe20000400000 */
[----:B------:R-:W-:Y:S01]  /*5ce0*/  FMUL R44, R55, 1.4426950216293334961 ;  /* 0x3fb8aa3b372c7820 */ /* 0x000fe20000400000 */
[----:B------:R-:W-:Y:S01]  /*5cf0*/  FMUL R45, R56, 1.4426950216293334961 ;  /* 0x3fb8aa3b382d7820 */ /* 0x000fe20000400000 */
[----:B------:R-:W-:Y:S01]  /*5d00*/  FMUL R46, R57, 1.4426950216293334961 ;  /* 0x3fb8aa3b392e7820 */ /* 0x000fe20000400000 */
[----:B0-----:R-:W-:Y:S01]  /*5d10*/  FMUL R48, R58, 1.4426950216293334961 ;  /* 0x3fb8aa3b3a307820 */ /* 0x001fe20000400000 */
[----:B------:R-:W-:Y:S01]  /*5d20*/  FMUL R49, R59, 1.4426950216293334961 ;  /* 0x3fb8aa3b3b317820 */ /* 0x000fe20000400000 */
        /* <DEDUP_REMOVED lines=8> */
[----:B------:R-:W0:Y:S01]  /*5db0*/  MUFU.EX2 R50, R50 ;  /* 0x0000003200327308 */ /* 0x000e220000000800 */
[----:B------:R-:W-:Y:S01]  /*5dc0*/  F2FP.BF16.F32.PACK_AB R15, R22, R23 ;  /* 0x00000017160f723e */ /* 0x000fe200000010ff */
[----:B-1----:R-:W-:Y:S01]  /*5dd0*/  FADD R22, R166, R19 ;  /* 0x00000013a6167221 */ /* 0x002fe20000000000 */
[----:B------:R-:W-:-:S03]  /*5de0*/  F2FP.BF16.F32.PACK_AB R16, R25, R20 ;  /* 0x000000141910723e */ /* 0x000fc600000010ff */
[----:B------:R-:W-:Y:S02]  /*5df0*/  FADD R25, R167, R22 ;  /* 0x00000016a7197221 */ /* 0x000fe40000000000 */
[----:B------:R-:W-:Y:S01]  /*5e00*/  MUFU.EX2 R51, R51 ;  /* 0x0000003300337308 */ /* 0x000fe20000000800 */
[----:B------:R-:W-:Y:S02]  /*5e10*/  F2FP.BF16.F32.PACK_AB R17, R26, R21 ;  /* 0x000000151a11723e */ /* 0x000fe400000010ff */
[----:B------:R-:W-:-:S05]  /*5e20*/  F2FP.BF16.F32.PACK_AB R21, R33, R28 ;  /* 0x0000001c2115723e */ /* 0x000fca00000010ff */
[----:B------:R-:W1:Y:S01]  /*5e30*/  MUFU.EX2 R52, R52 ;  /* 0x0000003400347308 */ /* 0x000e620000000800 */
[----:B------:R-:W-:-:S07]  /*5e40*/  FADD R28, R152, R25 ;  /* 0x00000019981c7221 */ /* 0x000fce0000000000 */
[----:B------:R-:W-:Y:S08]  /*5e50*/  MUFU.EX2 R43, R43 ;  /* 0x0000002b002b7308 */ /* 0x000ff00000000800 */
[----:B------:R-:W4:Y:S08]  /*5e60*/  MUFU.EX2 R44, R44 ;  /* 0x0000002c002c7308 */ /* 0x000f300000000800 */
[----:B------:R-:W-:Y:S08]  /*5e70*/  MUFU.EX2 R45, R45 ;  /* 0x0000002d002d7308 */ /* 0x000ff00000000800 */
[----:B------:R-:W0:Y:S08]  /*5e80*/  MUFU.EX2 R46, R46 ;  /* 0x0000002e002e7308 */ /* 0x000e300000000800 */
        /* <DEDUP_REMOVED lines=9> */
[----:B------:R-:W2:Y:S01]  /*5f20*/  MUFU.EX2 R40, R40 ;  /* 0x0000002800287308 */ /* 0x000ea20000000800 */
[----:B------:R-:W-:Y:S01]  /*5f30*/  FADD R53, R165, R28 ;  /* 0x0000001ca5357221 */ /* 0x000fe20000000000 */
[----:B------:R-:W-:-:S02]  /*5f40*/  F2FP.BF16.F32.PACK_AB R19, R32, R27 ;  /* 0x0000001b2013723e */ /* 0x000fc400000010ff */
[C---:B0-----:R-:W-:Y:S01]  /*5f50*/  F2FP.BF16.F32.PACK_AB R27, R50.reuse, R165 ;  /* 0x000000a5321b723e */ /* 0x041fe200000010ff */
[----:B------:R-:W-:Y:S01]  /*5f60*/  FADD R50, R50, R53 ;  /* 0x0000003532327221 */ /* 0x000fe20000000000 */
[----:B------:R-:W-:Y:S02]  /*5f70*/  F2FP.BF16.F32.PACK_AB R18, R29, R24 ;  /* 0x000000181d12723e */ /* 0x000fe400000010ff */
[----:B------:R-:W-:Y:S02]  /*5f80*/  F2FP.BF16.F32.PACK_AB R20, R35, R30 ;  /* 0x0000001e2314723e */ /* 0x000fe400000010ff */
[----:B------:R-:W-:Y:S02]  /*5f90*/  F2FP.BF16.F32.PACK_AB R22, R154, R31 ;  /* 0x0000001f9a16723e */ /* 0x000fe400000010ff */
[----:B------:R-:W-:Y:S02]  /*5fa0*/  F2FP.BF16.F32.PACK_AB R23, R160, R34 ;  /* 0x00000022a017723e */ /* 0x000fe400000010ff */
[----:B-1----:R-:W-:Y:S01]  /*5fb0*/  F2FP.BF16.F32.PACK_AB R28, R52, R51 ;  /* 0x00000033341c723e */ /* 0x002fe200000010ff */
[----:B------:R-:W-:Y:S01]  /*5fc0*/  FADD R51, R51, R50 ;  /* 0x0000003233337221 */ /* 0x000fe20000000000 */
[----:B------:R-:W-:Y:S01]  /*5fd0*/  F2FP.BF16.F32.PACK_AB R9, R162, R156 ;  /* 0x0000009ca209723e */ /* 0x000fe200000010ff */
[----:B--2---:R0:W-:Y:S01]  /*5fe0*/  STS.U16 [R68+UR12+0x4000], R75 ;  /* 0x0040004b44007988 */ /* 0x0041e2000800040c */
[----:B------:R-:W-:-:S02]  /*5ff0*/  F2FP.BF16.F32.PACK_AB R24, R164, R158 ;  /* 0x0000009ea418723e */ /* 0x000fc400000010ff */
[----:B------:R-:W-:Y:S01]  /*6000*/  F2FP.BF16.F32.PACK_AB R25, R166, R163 ;  /* 0x000000a3a619723e */ /* 0x000fe200000010ff */
[----:B------:R0:W-:Y:S01]  /*6010*/  STS.U16 [R68+UR12+0x4400], R141 ;  /* 0x0044008d44007988 */ /* 0x0001e2000800040c */
[----:B------:R-:W-:Y:S02]  /*6020*/  F2FP.BF16.F32.PACK_AB R26, R152, R167 ;  /* 0x000000a7981a723e */ /* 0x000fe400000010ff */
[----:B----4-:R-:W-:Y:S01]  /*6030*/  F2FP.BF16.F32.PACK_AB R29, R44, R43 ;  /* 0x0000002b2c1d723e */ /* 0x010fe200000010ff */
[----:B------:R0:W-:Y:S01]  /*6040*/  STS.U16 [R68+UR12+0x4800], R147 ;  /* 0x0048009344007988 */ /* 0x0001e2000800040c */
[----:B------:R-:W-:Y:S02]  /*6050*/  F2FP.BF16.F32.PACK_AB R30, R46, R45 ;  /* 0x0000002d2e1e723e */ /* 0x000fe400000010ff */
[----:B------:R-:W-:Y:S01]  /*6060*/  F2FP.BF16.F32.PACK_AB R31, R49, R48 ;  /* 0x00000030311f723e */ /* 0x000fe200000010ff */
[----:B------:R0:W-:Y:S01]  /*6070*/  STS.U16 [R68+UR12+0x4c00], R145 ;  /* 0x004c009144007988 */ /* 0x0001e2000800040c */
[----:B------:R-:W-:-:S02]  /*6080*/  F2FP.BF16.F32.PACK_AB R32, R36, R47 ;  /* 0x0000002f2420723e */ /* 0x000fc400000010ff */
[----:B------:R-:W-:Y:S02]  /*6090*/  F2FP.BF16.F32.PACK_AB R33, R38, R37 ;  /* 0x000000252621723e */ /* 0x000fe400000010ff */
[----:B------:R-:W-:Y:S02]  /*60a0*/  F2FP.BF16.F32.PACK_AB R34, R42, R39 ;  /* 0x000000272a22723e */ /* 0x000fe400000010ff */
[----:B------:R-:W-:Y:S01]  /*60b0*/  F2FP.BF16.F32.PACK_AB R35, R40, R41 ;  /* 0x000000292823723e */ /* 0x000fe200000010ff */
[----:B------:R0:W-:Y:S01]  /*60c0*/  STS.U16 [R2+UR12+0x4100], R143 ;  /* 0x0041008f02007988 */ /* 0x0001e2000800040c */
[----:B------:R-:W-:-:S03]  /*60d0*/  FADD R52, R52, R51 ;  /* 0x0000003334347221 */ /* 0x000fc60000000000 */
[----:B------:R0:W-:Y:S04]  /*60e0*/  STS.U16 [R2+UR12+0x4500], R153 ;  /* 0x0045009902007988 */ /* 0x0001e8000800040c */
[----:B---3--:R0:W-:Y:S04]  /*60f0*/  STS.U16 [R2+UR12+0x4900], R151 ;  /* 0x0049009702007988 */ /* 0x0081e8000800040c */
[----:B-----5:R0:W-:Y:S01]  /*6100*/  STS.U16 [R2+UR12+0x4d00], R149 ;  /* 0x004d009502007988 */ /* 0x0201e2000800040c */
[----:B------:R-:W-:-:S03]  /*6110*/  FADD R50, -R71, R140 ;  /* 0x0000008c47327221 */ /* 0x000fc60000000100 */
[----:B------:R0:W-:Y:S04]  /*6120*/  STS.U16 [R70+UR12+0x4200], R157 ;  /* 0x0042009d46007988 */ /* 0x0001e8000800040c */
[----:B------:R0:W-:Y:S04]  /*6130*/  STS.U16 [R70+UR12+0x4600], R155 ;  /* 0x0046009b46007988 */ /* 0x0001e8000800040c */
[----:B------:R0:W-:Y:S04]  /*6140*/  STS.U16 [R70+UR12+0x4a00], R161 ;  /* 0x004a00a146007988 */ /* 0x0001e8000800040c */
[----:B------:R0:W-:Y:S01]  /*6150*/  STS.U16 [R70+UR12+0x4e00], R159 ;  /* 0x004e009f46007988 */ /* 0x0001e2000800040c */
[----:B------:R-:W-:Y:S03]  /*6160*/  STTM.x32 tmem[UR14+0x60], R4 ;  /* 0x00006004000079ed */ /* 0x000fe600082c000e */
[----:B------:R0:W-:Y:S04]  /*6170*/  STS.U16 [R69+UR12+0x4300], R142 ;  /* 0x0043008e45007988 */ /* 0x0001e8000800040c */
[----:B------:R0:W-:Y:S04]  /*6180*/  STS.U16 [R69+UR12+0x4700], R146 ;  /* 0x0047009245007988 */ /* 0x0001e8000800040c */
[----:B------:R0:W-:Y:S04]  /*6190*/  STS.U16 [R69+UR12+0x4b00], R144 ;  /* 0x004b009045007988 */ /* 0x0001e8000800040c */
[----:B------:R0:W-:Y:S01]  /*61a0*/  STS.U16 [R69+UR12+0x4f00], R148 ;  /* 0x004f009445007988 */ /* 0x0001e2000800040c */
[----:B------:R-:W-:Y:S01]  /*61b0*/  FADD R43, R43, R52 ;  /* 0x000000342b2b7221 */ /* 0x000fe20000000000 */
[----:B------:R-:W1:Y:S02]  /*61c0*/  FENCE.VIEW.ASYNC.T ;  /* 0x00000000000073c6 */ /* 0x000e640000000200 */
[----:B-1----:R-:W-:Y:S01]  /*61d0*/  BAR.SYNC.DEFER_BLOCKING 0x0 ;  /* 0x0000000000007b1d */ /* 0x002fe20000010000 */
[----:B------:R-:W-:Y:S01]  /*61e0*/  FMUL R50, R50, 1.4426950216293334961 ;  /* 0x3fb8aa3b32327820 */ /* 0x000fe20000400000 */
[----:B------:R-:W-:-:S04]  /*61f0*/  FADD R44, R44, R43 ;  /* 0x0000002b2c2c7221 */ /* 0x000fc80000000000 */
[----:B------:R-:W1:Y:S01]  /*6200*/  LDTM.x32 R4, tmem[UR14] ;  /* 0x0000000e000479ee */ /* 0x000e6200082c0000 */
[----:B------:R-:W1:Y:S01]  /*6210*/  MUFU.EX2 R43, R50 ;  /* 0x00000032002b7308 */ /* 0x000e620000000800 */
[----:B------:R-:W-:Y:S01]  /*6220*/  NOP ;  /* 0x0000000000007918 */ /* 0x000fe20000000000 */
[C---:B-1----:R-:W-:Y:S01]  /*6230*/  FMUL R4, R43.reuse, R4 ;  /* 0x000000042b047220 */ /* 0x042fe20000400000 */
        /* <DEDUP_REMOVED lines=31> */
[----:B------:R0:W-:Y:S01]  /*6430*/  STTM.x32 tmem[UR14], R4 ;  /* 0x00000004000079ed */ /* 0x0001e200082c000e */
[----:B------:R-:W1:Y:S02]  /*6440*/  FENCE.VIEW.ASYNC.T ;  /* 0x00000000000073c6 */ /* 0x000e640000000200 */
[----:B-1----:R-:W-:Y:S01]  /*6450*/  BAR.SYNC.DEFER_BLOCKING 0x0 ;  /* 0x0000000000007b1d */ /* 0x002fe20000010000 */
[----:B------:R-:W-:-:S04]  /*6460*/  FADD R45, R45, R44 ;  /* 0x0000002c2d2d7221 */ /* 0x000fc80000000000 */
[----:B------:R-:W-:-:S04]  /*6470*/  FADD R45, R46, R45 ;  /* 0x0000002d2e2d7221 */ /* 0x000fc80000000000 */
[----:B------:R-:W-:Y:S01]  /*6480*/  FADD R48, R48, R45 ;  /* 0x0000002d30307221 */ /* 0x000fe20000000000 */
[----:B------:R1:W-:Y:S06]  /*6490*/  MEMBAR.ALL.CTA ;  /* 0x0000000000007992 */ /* 0x0003ec0000008000 */
[----:B-1----:R-:W1:Y:S01]  /*64a0*/  FENCE.VIEW.ASYNC.S ;  /* 0x00000000000073c6 */ /* 0x002e620000000000 */
[----:B------:R-:W-:-:S04]  /*64b0*/  FADD R48, R49, R48 ;  /* 0x0000003031307221 */ /* 0x000fc80000000000 */
[----:B------:R-:W-:-:S04]  /*64c0*/  FADD R47, R47, R48 ;  /* 0x000000302f2f7221 */ /* 0x000fc80000000000 */
[----:B------:R-:W-:-:S04]  /*64d0*/  FADD R36, R36, R47 ;  /* 0x0000002f24247221 */ /* 0x000fc80000000000 */
[----:B------:R-:W-:-:S04]  /*64e0*/  FADD R37, R37, R36 ;  /* 0x0000002425257221 */ /* 0x000fc80000000000 */
[----:B------:R-:W-:-:S04]  /*64f0*/  FADD R38, R38, R37 ;  /* 0x0000002526267221 */ /* 0x000fc80000000000 */
[----:B------:R-:W-:-:S04]  /*6500*/  FADD R39, R39, R38 ;  /* 0x0000002627277221 */ /* 0x000fc80000000000 */
[----:B------:R-:W-:Y:S01]  /*6510*/  FADD R42, R42, R39 ;  /* 0x000000272a2a7221 */ /* 0x000fe20000000000 */
[----:B------:R-:W-:-:S03]  /*6520*/  ULEA UR16, UR31, UR12, 0x3 ;  /* 0x0000000c1f107291 */ /* 0x000fc6000f8e18ff */
[----:B------:R-:W-:Y:S01]  /*6530*/  FADD R41, R41, R42 ;  /* 0x0000002a29297221 */ /* 0x000fe20000000000 */
[----:B------:R-:W-:-:S03]  /*6540*/  UIADD3 UR16, UPT, UPT, UR16, 0x5000, URZ ;  /* 0x0000500010107890 */ /* 0x000fc6000fffe0ff */
[----:B------:R-:W-:Y:S01]  /*6550*/  FADD R40, R40, R41 ;  /* 0x0000002928287221 */ /* 0x000fe20000000000 */
[----:B------:R-:W-:Y:S01]  /*6560*/  UMOV UR6, UR7 ;  /* 0x0000000700067c82 */ /* 0x000fe20008000000 */
[----:B-1----:R-:W-:Y:S06]  /*6570*/  BAR.SYNC.DEFER_BLOCKING 0x0 ;  /* 0x0000000000007b1d */ /* 0x002fec0000010000 */
[----:B------:R-:W-:Y:S05]  /*6580*/  BRA.U UP1, `(.L_x_16) ;  /* 0x0000000101587547 */ /* 0x000fea000b800000 */
[----:B------:R-:W-:Y:S02]  /*6590*/  UIADD3 UR26, UPT, UPT, UR13, 0x68, URZ ;  /* 0x000000680d1a7890 */ /* 0x000fe4000fffe0ff */
[----:B------:R-:W-:Y:S02]  /*65a0*/  UIADD3 UR27, UPT, UPT, UR13, 0x70, URZ ;  /* 0x000000700d1b7890 */ /* 0x000fe4000fffe0ff */
[----:B------:R-:W-:Y:S01]  /*65b0*/  UIADD3 UR46, UPT, UPT, UR13, 0x78, URZ ;  /* 0x000000780d2e7890 */ /* 0x000fe2000fffe0ff */
[----:B------:R-:W-:Y:S01]  /*65c0*/  UMOV UR24, 0x0 ;  /* 0x0000000000187882 */ /* 0x000fe20000000000 */
[----:B------:R-:W-:Y:S01]  /*65d0*/  UMOV UR25, 0x8080490 ;  /* 0x0808049000197882 */ /* 0x000fe20000000000 */
[----:B------:R-:W-:Y:S01]  /*65e0*/  UMOV UR22, UR30 ;  /* 0x0000001e00167c82 */ /* 0x000fe20008000000 */
[----:B------:R-:W-:Y:S01]  /*65f0*/  UMOV UR23, 0x40004040 ;  /* 0x4000404000177882 */ /* 0x000fe20000000000 */
[----:B------:R-:W-:Y:S01]  /*6600*/  UMOV UR42, 0x0 ;  /* 0x00000000002a7882 */ /* 0x000fe20000000000 */
[----:B------:R-:W-:Y:S01]  /*6610*/  UMOV UR43, 0x8080490 ;  /* 0x08080490002b7882 */ /* 0x000fe20000000000 */
[----:B------:R-:W-:Y:S01]  /*6620*/  UMOV UR44, 0x0 ;  /* 0x00000000002c7882 */ /* 0x000fe20000000000 */
[----:B------:R-:W-:Y:S01]  /*6630*/  UMOV UR45, 0x8080490 ;  /* 0x08080490002d7882 */ /* 0x000fe20000000000 */
[----:B------:R-:W-:Y:S01]  /*6640*/  UMOV UR10, UR16 ;  /* 0x00000010000a7c82 */ /* 0x000fe20008000000 */
[----:B------:R-:W-:Y:S01]  /*6650*/  UMOV UR11, URZ ;  /* 0x000000ff000b7c82 */ /* 0x000fe20008000000 */
[----:B------:R1:W-:Y:S01]  /*6660*/  UTCHMMA tmem[UR18], gdesc[UR22], tmem[UR13], tmem[UR24], idesc[UR25], UPT ;  /* 0x00ff1816120079ea */ /* 0x0003e2000b80000d */
        /* <DEDUP_REMOVED lines=8> */
.L_x_16:
[----:B------:R-:W-:Y:S01]  /*66f0*/  UIADD3 UR31, UPT, UPT, UR31, 0x1, URZ ;  /* 0x000000011f1f7890 */ /* 0x000fe2000fffe0ff */
[----:B------:R-:W-:Y:S01]  /*6700*/  FFMA R72, R43, R72, R40 ;  /* 0x000000482b487223 */ /* 0x000fe20000000028 */
[----:B------:R-:W-:Y:S01]  /*6710*/  UIADD3 UR8, UPT, UPT, UR8, 0x40, URZ ;  /* 0x0000004008087890 */ /* 0x000fe2000fffe0ff */
[----:B------:R-:W-:Y:S01]  /*6720*/  IADD3 R3, PT, PT, R3, UR19, RZ ;  /* 0x0000001303037c10 */ /* 0x000fe2000fffe0ff */
[----:B------:R-:W-:Y:S01]  /*6730*/  UISETP.GT.AND UP2, UPT, UR31, 0x1, UPT ;  /* 0x000000011f00788c */ /* 0x000fe2000bf44270 */
[----:B------:R-:W-:Y:S02]  /*6740*/  IADD3 R73, PT, PT, R74, R73, RZ ;  /* 0x000000494a497210 */ /* 0x000fe40007ffe0ff */
[----:B0-----:R-:W-:Y:S01]  /*6750*/  MOV R75, UR6 ;  /* 0x00000006004b7c02 */ /* 0x001fe20008000f00 */
[----:B-1----:R-:W-:Y:S01]  /*6760*/  USEL UR7, URZ, 0x1, !UP2 ;  /* 0x00000001ff077887 */ /* 0x002fe2000d000000 */
[----:B------:R-:W-:Y:S01]  /*6770*/  MOV R140, R71 ;  /* 0x00000047008c7202 */ /* 0x000fe20000000f00 */
[----:B------:R-:W-:-:S02]  /*6780*/  USEL UR31, UR31, URZ, !UP2 ;  /* 0x000000ff1f1f7287 */ /* 0x000fc4000d000000 */
[----:B------:R-:W-:Y:S02]  /*6790*/  UISETP.GE.AND UP2, UPT, UR8, UR17, UPT ;  /* 0x000000110800728c */ /* 0x000fe4000bf46270 */
[----:B------:R-:W-:-:S07]  /*67a0*/  ULOP3.LUT UR7, UR6, UR7, URZ, 0x3c, !UPT ;  /* 0x0000000706077292 */ /* 0x000fce000f8e3cff */
[----:B------:R-:W-:Y:S05]  /*67b0*/  BRA.U !UP2, `(.L_x_17) ;  /* 0xffffffd90aa47547 */ /* 0x000fea000b83ffff */
.L_x_12:
[C---:B------:R-:W-:Y:S01]  /*67c0*/  FMUL R2, R72.reuse, 8388608 ;  /* 0x4b00000048027820 */ /* 0x040fe20000400000 */
[C---:B------:R-:W-:Y:S01]  /*67d0*/  FSETP.GEU.AND P5, PT, R72.reuse, 1.175494350822287508e-38, PT ;  /* 0x008000004800780b */ /* 0x040fe20003fae000 */
[----:B------:R-:W1:Y:S01]  /*67e0*/  LDCU UR7, c[0x0][0x3f0] ;  /* 0x00007e00ff0777ac */ /* 0x000e620008000800 */
[----:B0-----:R-:W-:Y:S01]  /*67f0*/  HFMA2 R5, -RZ, RZ, 1.443359375, -0.2030029296875 ;  /* 0x3dc6b27fff057431 */ /* 0x001fe200000001ff */
[----:B------:R-:W-:Y:S02]  /*6800*/  FSETP.GEU.AND P2, PT, |R72|, 1.175494350822287508e-38, PT ;  /* 0x008000004800780b */ /* 0x000fe40003f4e200 */
[----:B------:R-:W-:Y:S01]  /*6810*/  FSEL R42, R2, R72, !P5 ;  /* 0x00000048022a7208 */ /* 0x000fe20006800000 */
[----:B------:R-:W0:Y:S01]  /*6820*/  LDCU.64 UR4, c[0x0][0x3e0] ;  /* 0x00007c00ff0477ac */ /* 0x000e220008000a00 */
[----:B------:R-:W-:Y:S02]  /*6830*/  FSETP.GT.AND P3, PT, |R72|, 8.50705917302346158658e+37, PT ;  /* 0x7e8000004800780b */ /* 0x000fe40003f64200 */
[----:B------:R-:W-:-:S04]  /*6840*/  IADD3 R2, PT, PT, R42, -0x3f3504f3, RZ ;  /* 0xc0cafb0d2a027810 */ /* 0x000fc80007ffe0ff */
[----:B------:R-:W-:-:S04]  /*6850*/  LOP3.LUT R3, R2, 0xff800000, RZ, 0xc0, !PT ;  /* 0xff80000002037812 */ /* 0x000fc800078ec0ff */
[----:B------:R-:W-:Y:S01]  /*6860*/  IADD3 R2, PT, PT, R42, -R3, RZ ;  /* 0x800000032a027210 */ /* 0x000fe20007ffe0ff */
[----:B-1----:R-:W-:-:S04]  /*6870*/  UISETP.GE.AND UP0, UPT, UR7, 0x1, UPT ;  /* 0x000000010700788c */ /* 0x002fc8000bf06270 */
[----:B------:R-:W-:-:S04]  /*6880*/  FADD R36, R2, -1 ;  /* 0xbf80000002247421 */ /* 0x000fc80000000000 */
[----:B------:R-:W-:-:S04]  /*6890*/  FFMA.FTZ R5, R36, R5, -0.16845393180847167969 ;  /* 0xbe2c7f3024057423 */ /* 0x000fc80000010005 */
[----:B------:R-:W-:-:S04]  /*68a0*/  FFMA.FTZ R5, R36, R5, 0.1716887056827545166 ;  /* 0x3e2fcf2a24057423 */ /* 0x000fc80000010005 */
[----:B------:R-:W-:-:S04]  /*68b0*/  FFMA.FTZ R5, R36, R5, -0.17900948226451873779 ;  /* 0xbe374e4324057423 */ /* 0x000fc80000010005 */
[----:B------:R-:W-:-:S04]  /*68c0*/  FFMA.FTZ R5, R36, R5, 0.20512372255325317383 ;  /* 0x3e520bf424057423 */ /* 0x000fc80000010005 */
[----:B------:R-:W-:Y:S01]  /*68d0*/  FFMA.FTZ R5, R36, R5, -0.24046532809734344482 ;  /* 0xbe763c8b24057423 */ /* 0x000fe20000010005 */
[----:B0-----:R-:W-:Y:S06]  /*68e0*/  BRA.U !UP0, `(.L_x_18) ;  /* 0x0000000108107547 */ /* 0x001fec000b800000 */
[----:B------:R-:W-:-:S06]  /*68f0*/  USHF.L.U32 UR6, UR6, 0x1f, URZ ;  /* 0x0000001f06067899 */ /* 0x000fcc00080006ff */
[----:B------:R-:W-:-:S04]  /*6900*/  MOV R2, UR6 ;  /* 0x0000000600027c02 */ /* 0x000fc80008000f00 */
[----:B------:R-:W0:Y:S02]  /*6910*/  SYNCS.PHASECHK.TRANS64.TRYWAIT P4, [UR16], R2 ;  /* 0x00000002ff0075a7 */ /* 0x000e240008081110 */
[----:B0-----:R-:W-:Y:S05]  /*6920*/  @!P4 BRA `(.L_x_19) ;  /* 0x0000001400b8c947 */ /* 0x001fea0003800000 */
.L_x_18:
[----:B------:R-:W-:Y:S01]  /*6930*/  BAR.SYNC.DEFER_BLOCKING 0x0 ;  /* 0x0000000000007b1d */ /* 0x000fe20000010000 */
[----:B------:R-:W-:Y:S01]  /*6940*/  FFMA.FTZ R5, R36, R5, 0.28857114911079406738 ;  /* 0x3e93bf9924057423 */ /* 0x000fe20000010005 */
[----:B------:R-:W-:Y:S01]  /*6950*/  @P3 FMUL R72, R72, 0.25 ;  /* 0x3e80000048483820 */ /* 0x000fe20000400000 */
[----:B------:R-:W-:Y:S01]  /*6960*/  ISETP.GE.U32.AND P6, PT, R42, 0x7f800000, PT ;  /* 0x7f8000002a00780c */ /* 0x000fe20003fc6070 */
[----:B------:R-:W-:Y:S01]  /*6970*/  UIMAD UR4, UR9, UR4, URZ ;  /* 0x00000004090472a4 */ /* 0x000fe2000f8e02ff */
[----:B------:R-:W-:-:S03]  /*6980*/  FFMA.FTZ R37, R36, R5, -0.36067417263984680176 ;  /* 0xbeb8aa4924257423 */ /* 0x000fc60000010005 */
[----:B------:R-:W0:Y:S01]  /*6990*/  LDC.64 R40, c[0x0][0x398] ;  /* 0x0000e600ff287b82 */ /* 0x000e220000000a00 */
[----:B------:R-:W-:Y:S01]  /*69a0*/  @!P2 FMUL R72, R72, 16777216 ;  /* 0x4b8000004848a820 */ /* 0x000fe20000400000 */
[----:B------:R-:W-:Y:S01]  /*69b0*/  FSEL R2, RZ, -23, P5 ;  /* 0xc1b80000ff027808 */ /* 0x000fe20002800000 */
[----:B------:R-:W-:Y:S01]  /*69c0*/  FFMA.FTZ R37, R36, R37, 0.48089820146560668945 ;  /* 0x3ef6384a24257423 */ /* 0x000fe20000010025 */
[----:B------:R-:W-:Y:S01]  /*69d0*/  I2FP.F32.S32 R3, R3 ;  /* 0x0000000300037245 */ /* 0x000fe20000201400 */
[----:B------:R-:W-:Y:S01]  /*69e0*/  IMAD R38, R0, UR5, RZ ;  /* 0x0000000500267c24 */ /* 0x000fe2000f8e02ff */
[----:B------:R-:W1:Y:S01]  /*69f0*/  MUFU.RCP R78, R72 ;  /* 0x00000048004e7308 */ /* 0x000e620000001000 */
[C---:B------:R-:W-:Y:S01]  /*6a00*/  FFMA.FTZ R37, R36.reuse, R37, -0.72134751081466674805 ;  /* 0xbf38aa3b24257423 */ /* 0x040fe20000010025 */
[----:B------:R-:W2:Y:S01]  /*6a10*/  LDC R55, c[0x0][0x3e8] ;  /* 0x0000fa00ff377b82 */ /* 0x000ea20000000800 */
[----:B------:R-:W-:Y:S01]  /*6a20*/  USHF.L.U32 UR5, UR4, 0x1, URZ ;  /* 0x0000000104057899 */ /* 0x000fe200080006ff */
[----:B------:R-:W-:Y:S01]  /*6a30*/  FFMA.FTZ R2, R3, 1.1920928955078125e-07, R2 ;  /* 0x3400000003027823 */ /* 0x000fe20000010002 */
[----:B------:R-:W-:Y:S01]  /*6a40*/  FMUL R37, R36, R37 ;  /* 0x0000002524257220 */ /* 0x000fe20000400000 */
[C---:B------:R-:W-:Y:S01]  /*6a50*/  SHF.L.U32 R3, R38.reuse, 0x1, RZ ;  /* 0x0000000126037819 */ /* 0x040fe200000006ff */
[----:B------:R-:W-:-:S04]  /*6a60*/  IMAD.HI R38, R38, 0x2, RZ ;  /* 0x0000000226267827 */ /* 0x000fc800078e02ff */
[C---:B------:R-:W-:Y:S01]  /*6a70*/  FMUL R37, R36.reuse, R37 ;  /* 0x0000002524257220 */ /* 0x040fe20000400000 */
[----:B------:R-:W3:Y:S02]  /*6a80*/  @!P1 SYNCS.CCTL.IV [UR12+0x5000] ;  /* 0x00500000ff0099b1 */ /* 0x000ee4000800000c */
[----:B---3--:R-:W-:Y:S01]  /*6a90*/  BAR.SYNC.DEFER_BLOCKING 0x0 ;  /* 0x0000000000007b1d */ /* 0x008fe20000010000 */
[----:B------:R-:W-:-:S04]  /*6aa0*/  FFMA.FTZ R37, R36, 1.4426950216293334961, R37 ;  /* 0x3fb8aa3b24257823 */ /* 0x000fc80000010025 */
[----:B------:R-:W-:Y:S01]  /*6ab0*/  FADD R37, R2, R37 ;  /* 0x0000002502257221 */ /* 0x000fe20000000000 */
[----:B0-----:R-:W-:Y:S01]  /*6ac0*/  IADD3 R2, P4, P5, R3, UR5, R40 ;  /* 0x0000000503027c10 */ /* 0x001fe2000fd9e028 */
[----:B------:R-:W-:Y:S01]  /*6ad0*/  UIMAD.WIDE UR4, UR4, 0x2, URZ ;  /* 0x00000002040478a5 */ /* 0x000fe2000f8e02ff */
[----:B------:R-:W0:Y:S01]  /*6ae0*/  LDTM.x32 R4, tmem[UR14] ;  /* 0x0000000e000479ee */ /* 0x000e2200082c0000 */
[----:B------:R-:W-:Y:S01]  /*6af0*/  @P6 MOV R3, 0x7f800000 ;  /* 0x7f80000000036802 */ /* 0x000fe20000000f00 */
[----:B--2---:R-:W-:-:S04]  /*6b00*/  IMAD R111, R55, 0x30, RZ ;  /* 0x00000030376f7824 */ /* 0x004fc800078e02ff */
[C---:B------:R-:W-:Y:S01]  /*6b10*/  @P6 FFMA.FTZ R37, R42.reuse, R3, +INF ;  /* 0x7f8000002a256423 */ /* 0x040fe20000010003 */
[----:B------:R-:W-:Y:S01]  /*6b20*/  FSETP.NEU.AND P6, PT, R42, RZ, PT ;  /* 0x000000ff2a00720b */ /* 0x000fe20003fcd000 */
[C---:B------:R-:W-:Y:S01]  /*6b30*/  IMAD R119, R55.reuse, 0x38, RZ ;  /* 0x0000003837777824 */ /* 0x040fe200078e02ff */
[----:B------:R-:W-:Y:S01]  /*6b40*/  IADD3.X R3, PT, PT, R38, UR5, R41, P4, P5 ;  /* 0x0000000526037c10 */ /* 0x000fe2000a7ea429 */
[C---:B------:R-:W-:Y:S01]  /*6b50*/  IMAD R107, R55.reuse, 0x2c, RZ ;  /* 0x0000002c376b7824 */ /* 0x040fe200078e02ff */
[CC--:B------:R-:W-:Y:S01]  /*6b60*/  LEA R39, R55.reuse, -R55.reuse, 0x4 ;  /* 0x8000003737277211 */ /* 0x0c0fe200078e20ff */
[C---:B------:R-:W-:Y:S01]  /*6b70*/  IMAD R115, R55.reuse, 0x34, RZ ;  /* 0x0000003437737824 */ /* 0x040fe200078e02ff */
[C---:B------:R-:W-:Y:S01]  /*6b80*/  LEA R43, R55.reuse, R55, 0x4 ;  /* 0x00000037372b7211 */ /* 0x040fe200078e20ff */
[C---:B------:R-:W-:Y:S01]  /*6b90*/  IMAD R41, R55.reuse, 0x1a, RZ ;  /* 0x0000001a37297824 */ /* 0x040fe200078e02ff */
[C---:B------:R-:W-:Y:S01]  /*6ba0*/  SHF.L.U32 R87, R55.reuse, 0x1, RZ ;  /* 0x0000000137577819 */ /* 0x040fe200000006ff */
[----:B------:R-:W2:Y:S01]  /*6bb0*/  @!P1 SYNCS.CCTL.IV [UR12+0x5008] ;  /* 0x00500800ff0099b1 */ /* 0x000ea2000800000c */
[C---:B------:R-:W-:Y:S01]  /*6bc0*/  IMAD R123, R55.reuse, 0x3c, RZ ;  /* 0x0000003c377b7824 */ /* 0x040fe200078e02ff */
[C---:B------:R-:W-:Y:S01]  /*6bd0*/  SHF.L.U32 R89, R55.reuse, 0x2, RZ ;  /* 0x0000000237597819 */ /* 0x040fe200000006ff */
[C---:B------:R-:W-:Y:S01]  /*6be0*/  IMAD R45, R55.reuse, 0x1e, RZ ;  /* 0x0000001e372d7824 */ /* 0x040fe200078e02ff */
[C---:B------:R-:W-:Y:S01]  /*6bf0*/  SHF.L.U32 R97, R55.reuse, 0x3, RZ ;  /* 0x0000000337617819 */ /* 0x040fe200000006ff */
[C---:B------:R-:W-:Y:S01]  /*6c00*/  IMAD R95, R55.reuse, 0x22, RZ ;  /* 0x00000022375f7824 */ /* 0x040fe200078e02ff */
[C---:B------:R-:W-:Y:S01]  /*6c10*/  SHF.L.U32 R99, R55.reuse, 0x4, RZ ;  /* 0x0000000437637819 */ /* 0x040fe200000006ff */
[----:B------:R-:W-:-:S02]  /*6c20*/  IMAD R103, R55, 0x26, RZ ;  /* 0x0000002637677824 */ /* 0x000fc400078e02ff */
[----:B0-----:R-:W-:Y:S01]  /*6c30*/  @P3 FMUL R4, R4, 0.25 ;  /* 0x3e80000004043820 */ /* 0x001fe20000400000 */
[----:B------:R-:W-:Y:S01]  /*6c40*/  @P3 FMUL R5, R5, 0.25 ;  /* 0x3e80000005053820 */ /* 0x000fe20000400000 */
[----:B------:R-:W-:Y:S01]  /*6c50*/  @P3 FMUL R13, R13, 0.25 ;  /* 0x3e8000000d0d3820 */ /* 0x000fe20000400000 */
[----:B------:R-:W-:Y:S01]  /*6c60*/  @P3 FMUL R6, R6, 0.25 ;  /* 0x3e80000006063820 */ /* 0x000fe20000400000 */
[----:B------:R-:W-:Y:S01]  /*6c70*/  @!P2 FMUL R4, R4, 16777216 ;  /* 0x4b8000000404a820 */ /* 0x000fe20000400000 */
[----:B------:R-:W-:Y:S01]  /*6c80*/  @!P2 FMUL R5, R5, 16777216 ;  /* 0x4b8000000505a820 */ /* 0x000fe20000400000 */
[----:B------:R-:W-:Y:S01]  /*6c90*/  @P3 FMUL R7, R7, 0.25 ;  /* 0x3e80000007073820 */ /* 0x000fe20000400000 */
[----:B------:R-:W-:Y:S01]  /*6ca0*/  @P3 FMUL R11, R11, 0.25 ;  /* 0x3e8000000b0b3820 */ /* 0x000fe20000400000 */
[----:B------:R-:W-:Y:S01]  /*6cb0*/  @P3 FMUL R15, R15, 0.25 ;  /* 0x3e8000000f0f3820 */ /* 0x000fe20000400000 */
[C---:B-1----:R-:W-:Y:S01]  /*6cc0*/  FMUL R56, R78.reuse, R4 ;  /* 0x000000044e387220 */ /* 0x042fe20000400000 */
[----:B------:R-:W-:Y:S01]  /*6cd0*/  FMUL R5, R78, R5 ;  /* 0x000000054e057220 */ /* 0x000fe20000400000 */
[----:B------:R-:W-:Y:S01]  /*6ce0*/  @!P2 FMUL R13, R13, 16777216 ;  /* 0x4b8000000d0da820 */ /* 0x000fe20000400000 */
[----:B------:R-:W-:Y:S01]  /*6cf0*/  @P3 FMUL R14, R14, 0.25 ;  /* 0x3e8000000e0e3820 */ /* 0x000fe20000400000 */
[----:B------:R-:W-:Y:S01]  /*6d00*/  @P3 FMUL R23, R23, 0.25 ;  /* 0x3e80000017173820 */ /* 0x000fe20000400000 */
[----:B------:R-:W-:Y:S01]  /*6d10*/  @P3 FMUL R12, R12, 0.25 ;  /* 0x3e8000000c0c3820 */ /* 0x000fe20000400000 */
[----:B------:R-:W-:Y:S01]  /*6d20*/  @P3 FMUL R17, R17, 0.25 ;  /* 0x3e80000011113820 */ /* 0x000fe20000400000 */
[----:B------:R-:W-:Y:S01]  /*6d30*/  FSEL R4, R37, -INF , P6 ;  /* 0xff80000025047808 */ /* 0x000fe20003000000 */
[----:B------:R-:W-:Y:S01]  /*6d40*/  @!P2 FMUL R6, R6, 16777216 ;  /* 0x4b8000000606a820 */ /* 0x000fe20000400000 */
[----:B------:R-:W-:Y:S01]  /*6d50*/  @!P2 FMUL R7, R7, 16777216 ;  /* 0x4b8000000707a820 */ /* 0x000fe20000400000 */
[----:B------:R-:W-:Y:S01]  /*6d60*/  @!P2 FMUL R11, R11, 16777216 ;  /* 0x4b8000000b0ba820 */ /* 0x000fe20000400000 */
[----:B------:R-:W-:Y:S01]  /*6d70*/  @!P2 FMUL R15, R15, 16777216 ;  /* 0x4b8000000f0fa820 */ /* 0x000fe20000400000 */
[----:B------:R-:W-:Y:S01]  /*6d80*/  @P3 FMUL R10, R10, 0.25 ;  /* 0x3e8000000a0a3820 */ /* 0x000fe20000400000 */
[----:B------:R-:W-:Y:S01]  /*6d90*/  @P3 FMUL R16, R16, 0.25 ;  /* 0x3e80000010103820 */ /* 0x000fe20000400000 */
[----:B------:R-:W-:Y:S01]  /*6da0*/  @P3 FMUL R21, R21, 0.25 ;  /* 0x3e80000015153820 */ /* 0x000fe20000400000 */
[----:B------:R-:W-:Y:S01]  /*6db0*/  FMUL R64, R78, R13 ;  /* 0x0000000d4e407220 */ /* 0x000fe20000400000 */
[----:B------:R-:W-:Y:S01]  /*6dc0*/  F2FP.BF16.F32.PACK_AB R56, R5, R56 ;  /* 0x000000380538723e */ /* 0x000fe200000010ff */
[----:B------:R-:W-:Y:S01]  /*6dd0*/  @!P2 FMUL R14, R14, 16777216 ;  /* 0x4b8000000e0ea820 */ /* 0x000fe20000400000 */
[----:B------:R-:W-:Y:S01]  /*6de0*/  @!P2 FMUL R23, R23, 16777216 ;  /* 0x4b8000001717a820 */ /* 0x000fe20000400000 */
[----:B------:R-:W-:-:S02]  /*6df0*/  IMAD R13, R55, 0xc, RZ ;  /* 0x0000000c370d7824 */ /* 0x000fc400078e02ff */
[----:B------:R-:W-:Y:S01]  /*6e00*/  @P3 FMUL R20, R20, 0.25 ;  /* 0x3e80000014143820 */ /* 0x000fe20000400000 */
[----:B------:R-:W-:Y:S01]  /*6e10*/  @P3 FMUL R31, R31, 0.25 ;  /* 0x3e8000001f1f3820 */ /* 0x000fe20000400000 */
[----:B------:R-:W-:Y:S01]  /*6e20*/  @!P2 FMUL R12, R12, 16777216 ;  /* 0x4b8000000c0ca820 */ /* 0x000fe20000400000 */
[----:B------:R-:W-:Y:S01]  /*6e30*/  @!P2 FMUL R17, R17, 16777216 ;  /* 0x4b8000001111a820 */ /* 0x000fe20000400000 */
[----:B------:R-:W-:Y:S02]  /*6e40*/  IMAD R5, R55, 0x18, RZ ;  /* 0x0000001837057824 */ /* 0x000fe400078e02ff */
[----:B------:R-:W-:Y:S01]  /*6e50*/  @P3 FMUL R8, R8, 0.25 ;  /* 0x3e80000008083820 */ /* 0x000fe20000400000 */
        /* <DEDUP_REMOVED lines=15> */
[C---:B------:R-:W-:Y:S01]  /*6f50*/  FMUL R6, R78.reuse, R6 ;  /* 0x000000064e067220 */ /* 0x040fe20000400000 */
[C---:B------:R-:W-:Y:S01]  /*6f60*/  FMUL R7, R78.reuse, R7 ;  /* 0x000000074e077220 */ /* 0x040fe20000400000 */
[C---:B------:R-:W-:Y:S01]  /*6f70*/  FMUL R61, R78.reuse, R11 ;  /* 0x0000000b4e3d7220 */ /* 0x040fe20000400000 */
[----:B------:R-:W-:Y:S01]  /*6f80*/  FMUL R65, R78, R15 ;  /* 0x0000000f4e417220 */ /* 0x000fe20000400000 */
[----:B------:R-:W-:Y:S01]  /*6f90*/  FFMA R71, R4, 0.69314718246459960938, R71 ;  /* 0x3f31721804477823 */ /* 0x000fe20000000047 */
[----:B------:R-:W-:Y:S01]  /*6fa0*/  @!P2 FMUL R10, R10, 16777216 ;  /* 0x4b8000000a0aa820 */ /* 0x000fe20000400000 */
[----:B------:R-:W-:Y:S01]  /*6fb0*/  @!P2 FMUL R16, R16, 16777216 ;  /* 0x4b8000001010a820 */ /* 0x000fe20000400000 */
[----:B------:R-:W-:Y:S01]  /*6fc0*/  @!P2 FMUL R21, R21, 16777216 ;  /* 0x4b8000001515a820 */ /* 0x000fe20000400000 */
[----:B------:R-:W-:Y:S01]  /*6fd0*/  IMAD R11, R55, 0x6, RZ ;  /* 0x00000006370b7824 */ /* 0x000fe200078e02ff */
[----:B------:R-:W-:Y:S01]  /*6fe0*/  IADD3 R4, P3, PT, R111, R2, RZ ;  /* 0x000000026f047210 */ /* 0x000fe20007f7e0ff */
[----:B------:R-:W-:-:S02]  /*6ff0*/  IMAD R15, R55, 0x24, RZ ;  /* 0x00000024370f7824 */ /* 0x000fc400078e02ff */
[C---:B------:R-:W-:Y:S01]  /*7000*/  FMUL R62, R78.reuse, R14 ;  /* 0x0000000e4e3e7220 */ /* 0x040fe20000400000 */
[----:B------:R-:W-:Y:S01]  /*7010*/  FMUL R75, R78, R23 ;  /* 0x000000174e4b7220 */ /* 0x000fe20000400000 */
[----:B------:R-:W-:Y:S01]  /*7020*/  @!P2 FMUL R20, R20, 16777216 ;  /* 0x4b8000001414a820 */ /* 0x000fe20000400000 */
[----:B------:R-:W-:Y:S01]  /*7030*/  @!P2 FMUL R31, R31, 16777216 ;  /* 0x4b8000001f1fa820 */ /* 0x000fe20000400000 */
[C---:B------:R-:W-:Y:S01]  /*7040*/  FMUL R59, R78.reuse, R12 ;  /* 0x0000000c4e3b7220 */ /* 0x040fe20000400000 */
[C---:B------:R-:W-:Y:S01]  /*7050*/  FMUL R68, R78.reuse, R17 ;  /* 0x000000114e447220 */ /* 0x040fe20000400000 */
[----:B------:R-:W-:Y:S01]  /*7060*/  IMAD R23, R55, 0x14, RZ ;  /* 0x0000001437177824 */ /* 0x000fe200078e02ff */
[-C--:B------:R-:W-:Y:S01]  /*7070*/  IADD3 R14, P5, PT, R13, R2.reuse, RZ ;  /* 0x000000020d0e7210 */ /* 0x080fe20007fbe0ff */
[----:B------:R-:W-:Y:S01]  /*7080*/  IMAD R17, R55, 0x28, RZ ;  /* 0x0000002837117824 */ /* 0x000fe200078e02ff */
[----:B------:R-:W-:Y:S01]  /*7090*/  IADD3 R12, P6, PT, R5, R2, RZ ;  /* 0x00000002050c7210 */ /* 0x000fe20007fde0ff */
[C---:B------:R-:W-:Y:S01]  /*70a0*/  FMUL R58, R78.reuse, R10 ;  /* 0x0000000a4e3a7220 */ /* 0x040fe20000400000 */
[C---:B------:R-:W-:Y:S01]  /*70b0*/  FMUL R63, R78.reuse, R16 ;  /* 0x000000104e3f7220 */ /* 0x040fe20000400000 */
[----:B------:R-:W-:Y:S01]  /*70c0*/  FMUL R72, R78, R21 ;  /* 0x000000154e487220 */ /* 0x000fe20000400000 */
[----:B------:R-:W-:Y:S01]  /*70d0*/  F2FP.BF16.F32.PACK_AB R96, R7, R6 ;  /* 0x000000060760723e */ /* 0x000fe200000010ff */
[----:B------:R-:W-:Y:S01]  /*70e0*/  @!P2 FMUL R9, R9, 16777216 ;  /* 0x4b8000000909a820 */ /* 0x000fe20000400000 */
[----:B------:R-:W-:Y:S01]  /*70f0*/  LEA.HI.X.SX32 R5, R5, R3, 0x1, P3 ;  /* 0x0000000305057211 */ /* 0x000fe200018f0eff */
[----:B------:R-:W-:Y:S01]  /*7100*/  @!P2 FMUL R22, R22, 16777216 ;  /* 0x4b8000001616a820 */ /* 0x000fe20000400000 */
[----:B------:R-:W-:Y:S01]  /*7110*/  @!P2 FMUL R27, R27, 16777216 ;  /* 0x4b8000001b1ba820 */ /* 0x000fe20000400000 */
[C---:B------:R-:W-:Y:S01]  /*7120*/  LEA R7, R55.reuse, R55, 0x1 ;  /* 0x0000003737077211 */ /* 0x040fe200078e08ff */
[----:B------:R-:W-:Y:S01]  /*7130*/  IMAD R21, R55, 0xa, RZ ;  /* 0x0000000a37157824 */ /* 0x000fe200078e02ff */
[----:B------:R-:W-:Y:S01]  /*7140*/  IADD3 R10, P4, PT, R15, R2, RZ ;  /* 0x000000020f0a7210 */ /* 0x000fe20007f9e0ff */
[C---:B------:R-:W-:Y:S01]  /*7150*/  FMUL R67, R78.reuse, R20 ;  /* 0x000000144e437220 */ /* 0x040fe20000400000 */
[CC--:B------:R-:W-:Y:S01]  /*7160*/  IADD3 R16, P3, PT, R11.reuse, R2.reuse, RZ ;  /* 0x000000020b107210 */ /* 0x0c0fe20007f7e0ff */
[----:B------:R-:W-:Y:S01]  /*7170*/  FMUL R81, R78, R31 ;  /* 0x0000001f4e517220 */ /* 0x000fe20000400000 */
[----:B------:R-:W-:Y:S01]  /*7180*/  LEA.HI.X.SX32 R15, R11, R3, 0x1, P5 ;  /* 0x000000030b0f7211 */ /* 0x000fe200028f0eff */
[----:B------:R-:W-:Y:S01]  /*7190*/  @!P2 FMUL R26, R26, 16777216 ;  /* 0x4b8000001a1aa820 */ /* 0x000fe20000400000 */
[----:B------:R-:W-:Y:S01]  /*71a0*/  @!P2 FMUL R33, R33, 16777216 ;  /* 0x4b8000002121a820 */ /* 0x000fe20000400000 */
[----:B------:R-:W-:Y:S01]  /*71b0*/  IMAD R31, R55, 0x1c, RZ ;  /* 0x0000001c371f7824 */ /* 0x000fe200078e02ff */
[-C--:B------:R-:W-:Y:S01]  /*71c0*/  IADD3 R20, P5, PT, R23, R2.reuse, RZ ;  /* 0x0000000217147210 */ /* 0x080fe20007fbe0ff */
[C---:B------:R-:W-:Y:S01]  /*71d0*/  FMUL R60, R78.reuse, R9 ;  /* 0x000000094e3c7220 */ /* 0x040fe20000400000 */
[----:B------:R-:W-:Y:S01]  /*71e0*/  IADD3 R6, P1, PT, R17, R2, RZ ;  /* 0x0000000211067210 */ /* 0x000fe20007f3e0ff */
[C---:B------:R-:W-:Y:S01]  /*71f0*/  FMUL R70, R78.reuse, R22 ;  /* 0x000000164e467220 */ /* 0x040fe20000400000 */
[----:B------:R-:W-:Y:S01]  /*7200*/  FMUL R84, R78, R27 ;  /* 0x0000001b4e547220 */ /* 0x000fe20000400000 */
[----:B------:R-:W-:Y:S01]  /*7210*/  LEA.HI.X.SX32 R17, R7, R3, 0x1, P3 ;  /* 0x0000000307117211 */ /* 0x000fe200018f0eff */
[----:B------:R-:W-:Y:S01]  /*7220*/  @!P2 FMUL R8, R8, 16777216 ;  /* 0x4b8000000808a820 */ /* 0x000fe20000400000 */
[----:B------:R-:W-:Y:S01]  /*7230*/  @!P2 FMUL R30, R30, 16777216 ;  /* 0x4b8000001e1ea820 */ /* 0x000fe20000400000 */
[C---:B------:R-:W-:Y:S01]  /*7240*/  LEA R9, R55.reuse, R55, 0x2 ;  /* 0x0000003737097211 */ /* 0x040fe200078e10ff */
[----:B------:R-:W-:Y:S01]  /*7250*/  IMAD R27, R55, 0xe, RZ ;  /* 0x0000000e371b7824 */ /* 0x000fe200078e02ff */
[----:B------:R-:W-:Y:S01]  /*7260*/  IADD3 R22, P3, PT, R21, R2, RZ ;  /* 0x0000000215167210 */ /* 0x000fe20007f7e0ff */
[----:B------:R-:W-:Y:S01]  /*7270*/  @!P2 FMUL R19, R19, 16777216 ;  /* 0x4b8000001313a820 */ /* 0x000fe20000400000 */
[C---:B------:R-:W-:Y:S01]  /*7280*/  FMUL R77, R78.reuse, R26 ;  /* 0x0000001a4e4d7220 */ /* 0x040fe20000400000 */
[----:B------:R-:W-:Y:S01]  /*7290*/  FMUL R85, R78, R33 ;  /* 0x000000214e557220 */ /* 0x000fe20000400000 */
[-C--:B------:R-:W-:Y:S01]  /*72a0*/  LEA.HI.X.SX32 R21, R21, R3.reuse, 0x1, P5 ;  /* 0x0000000315157211 */ /* 0x080fe200028f0eff */
[----:B------:R-:W-:Y:S01]  /*72b0*/  @!P2 FMUL R18, R18, 16777216 ;  /* 0x4b8000001212a820 */ /* 0x000fe20000400000 */
[----:B------:R-:W-:Y:S01]  /*72c0*/  @!P2 FMUL R25, R25, 16777216 ;  /* 0x4b8000001919a820 */ /* 0x000fe20000400000 */
[----:B------:R-:W-:Y:S01]  /*72d0*/  @!P2 FMUL R32, R32, 16777216 ;  /* 0x4b8000002020a820 */ /* 0x000fe20000400000 */
[----:B------:R-:W-:Y:S01]  /*72e0*/  IMAD R33, R55, 0x12, RZ ;  /* 0x0000001237217824 */ /* 0x000fe200078e02ff */
[----:B------:R-:W-:Y:S01]  /*72f0*/  IADD3 R26, P5, PT, R31, R2, RZ ;  /* 0x000000021f1a7210 */ /* 0x000fe20007fbe0ff */
[----:B------:R-:W-:Y:S01]  /*7300*/  @!P2 FMUL R24, R24, 16777216 ;  /* 0x4b8000001818a820 */ /* 0x000fe20000400000 */
[-C--:B------:R-:W-:Y:S01]  /*7310*/  LEA.HI.X.SX32 R7, R23, R3.reuse, 0x1, P1 ;  /* 0x0000000317077211 */ /* 0x080fe200008f0eff */
[----:B------:R-:W-:Y:S01]  /*7320*/  @!P2 FMUL R28, R28, 16777216 ;  /* 0x4b8000001c1ca820 */ /* 0x000fe20000400000 */
[----:B------:R-:W-:Y:S01]  /*7330*/  @!P2 FMUL R29, R29, 16777216 ;  /* 0x4b8000001d1da820 */ /* 0x000fe20000400000 */
[----:B------:R-:W-:Y:S01]  /*7340*/  @!P2 FMUL R34, R34, 16777216 ;  /* 0x4b8000002222a820 */ /* 0x000fe20000400000 */
[----:B------:R-:W-:Y:S01]  /*7350*/  @!P2 FMUL R35, R35, 16777216 ;  /* 0x4b8000002323a820 */ /* 0x000fe20000400000 */
[C---:B------:R-:W-:Y:S01]  /*7360*/  FMUL R57, R78.reuse, R8 ;  /* 0x000000084e397220 */ /* 0x040fe20000400000 */
[C---:B------:R-:W-:Y:S01]  /*7370*/  FMUL R76, R78.reuse, R30 ;  /* 0x0000001e4e4c7220 */ /* 0x040fe20000400000 */
[----:B------:R-:W-:Y:S01]  /*7380*/  LEA.HI.X.SX32 R23, R9, R3, 0x1, P3 ;  /* 0x0000000309177211 */ /* 0x000fe200018f0eff */
[C---:B------:R-:W-:Y:S01]  /*7390*/  FMUL R69, R78.reuse, R19 ;  /* 0x000000134e457220 */ /* 0x040fe20000400000 */
[----:B------:R-:W-:Y:S01]  /*73a0*/  IADD3 R8, P2, PT, R119, R2, RZ ;  /* 0x0000000277087210 */ /* 0x000fe20007f5e0ff */
[C---:B------:R-:W-:Y:S01]  /*73b0*/  FMUL R66, R78.reuse, R18 ;  /* 0x000000124e427220 */ /* 0x040fe20000400000 */
[----:B------:R-:W-:Y:S01]  /*73c0*/  IADD3 R30, P3, PT, R27, R2, RZ ;  /* 0x000000021b1e7210 */ /* 0x000fe20007f7e0ff */
[C---:B------:R-:W-:Y:S01]  /*73d0*/  FMUL R79, R78.reuse, R25 ;  /* 0x000000194e4f7220 */ /* 0x040fe20000400000 */
[C---:B------:R-:W-:Y:S01]  /*73e0*/  FMUL R80, R78.reuse, R32 ;  /* 0x000000204e507220 */ /* 0x040fe20000400000 */
[C---:B------:R-:W-:Y:S01]  /*73f0*/  LEA R19, R55.reuse, -R55, 0x3 ;  /* 0x8000003737137211 */ /* 0x040fe200078e18ff */
[----:B------:R-:W-:Y:S01]  /*7400*/  IMAD R37, R55, 0x16, RZ ;  /* 0x0000001637257824 */ /* 0x000fe200078e02ff */
[-C--:B------:R-:W-:Y:S01]  /*7410*/  LEA.HI.X.SX32 R13, R13, R3.reuse, 0x1, P6 ;  /* 0x000000030d0d7211 */ /* 0x080fe200030f0eff */
[C---:B------:R-:W-:Y:S01]  /*7420*/  FMUL R74, R78.reuse, R24 ;  /* 0x000000184e4a7220 */ /* 0x040fe20000400000 */
[----:B------:R-:W-:Y:S01]  /*7430*/  LEA.HI.X.SX32 R27, R27, R3, 0x1, P5 ;  /* 0x000000031b1b7211 */ /* 0x000fe200028f0eff */
[C---:B------:R-:W-:Y:S01]  /*7440*/  FMUL R82, R78.reuse, R28 ;  /* 0x0000001c4e527220 */ /* 0x040fe20000400000 */
[----:B------:R-:W-:Y:S01]  /*7450*/  LEA R25, R55, R55, 0x3 ;  /* 0x0000003737197211 */ /* 0x000fe200078e18ff */
[C---:B------:R-:W-:Y:S01]  /*7460*/  FMUL R83, R78.reuse, R29 ;  /* 0x0000001d4e537220 */ /* 0x040fe20000400000 */
[----:B------:R-:W-:Y:S01]  /*7470*/  IADD3 R18, P6, PT, R107, R2, RZ ;  /* 0x000000026b127210 */ /* 0x000fe20007fde0ff */
[C---:B------:R-:W-:Y:S01]  /*7480*/  FMUL R73, R78.reuse, R34 ;  /* 0x000000224e497220 */ /* 0x040fe20000400000 */
[-C--:B------:R-:W-:Y:S01]  /*7490*/  IADD3 R32, P5, PT, R33, R2.reuse, RZ ;  /* 0x0000000221207210 */ /* 0x080fe20007fbe0ff */
[----:B------:R-:W-:Y:S01]  /*74a0*/  FMUL R78, R78, R35 ;  /* 0x000000234e4e7220 */ /* 0x000fe20000400000 */
[-C--:B------:R-:W-:Y:S01]  /*74b0*/  IADD3 R24, P1, PT, R115, R2.reuse, RZ ;  /* 0x0000000273187210 */ /* 0x080fe20007f3e0ff */
[----:B------:R-:W-:Y:S01]  /*74c0*/  IMAD R29, R55, 0xb, RZ ;  /* 0x0000000b371d7824 */ /* 0x000fe200078e02ff */
[-C--:B------:R-:W-:Y:S01]  /*74d0*/  LEA.HI.X.SX32 R9, R31, R3.reuse, 0x1, P2 ;  /* 0x000000031f097211 */ /* 0x080fe200010f0eff */
[----:B------:R-:W-:Y:S01]  /*74e0*/  IMAD R35, R55, 0xd, RZ ;  /* 0x0000000d37237824 */ /* 0x000fe200078e02ff */
[-C--:B------:R-:W-:Y:S01]  /*74f0*/  LEA.HI.X.SX32 R31, R19, R3.reuse, 0x1, P3 ;  /* 0x00000003131f7211 */ /* 0x080fe200018f0eff */
[----:B------:R-:W-:Y:S01]  /*7500*/  IMAD R105, R55, 0x2a, RZ ;  /* 0x0000002a37697824 */ /* 0x000fe200078e02ff */
[-C--:B------:R-:W-:Y:S01]  /*7510*/  LEA.HI.X.SX32 R11, R33, R3.reuse, 0x1, P4 ;  /* 0x00000003210b7211 */ /* 0x080fe200020f0eff */
        /* <DEDUP_REMOVED lines=8> */
[----:B------:R-:W-:Y:S01]  /*75a0*/  IMAD R47, R55, 0x13, RZ ;  /* 0x00000013372f7824 */ /* 0x000fe200078e02ff */
[-C--:B------:R-:W-:Y:S01]  /*75b0*/  IADD3 R40, P6, PT, R41, R2.reuse, RZ ;  /* 0x0000000229287210 */ /* 0x080fe20007fde0ff */
        /* <DEDUP_REMOVED lines=12> */
[----:B------:R-:W-:Y:S01]  /*7680*/  NOP ;  /* 0x0000000000007918 */ /* 0x000fe20000000000 */
[-C--:B------:R-:W-:Y:S01]  /*7690*/  LEA.HI.X.SX32 R41, R35, R3.reuse, 0x1, P6 ;  /* 0x0000000323297211 */ /* 0x080fe200030f0eff */
[----:B------:R0:W-:Y:S01]  /*76a0*/  STG.E.U16 desc[UR28][R2.64], R56 ;  /* 0x0000003802007986 */ /* 0x0001e2000c10151c */
[----:B------:R-:W-:Y:S01]  /*76b0*/  LEA.HI.X.SX32 R29, R45, R3, 0x1, P2 ;  /* 0x000000032d1d7211 */ /* 0x000fe200010f0eff */
[----:B------:R-:W1:Y:S01]  /*76c0*/  LDCU UR4, c[0x0][0x3ec] ;  /* 0x00007d80ff0477ac */ /* 0x000e620008000800 */
[----:B------:R-:W-:-:S02]  /*76d0*/  IADD3 R46, P6, PT, R109, R2, RZ ;  /* 0x000000026d2e7210 */ /* 0x000fc40007fde0ff */
[-C--:B------:R-:W-:Y:S02]  /*76e0*/  IADD3 R48, P2, PT, R113, R2.reuse, RZ ;  /* 0x0000000271307210 */ /* 0x080fe40007f5e0ff */
[-C--:B------:R-:W-:Y:S02]  /*76f0*/  LEA.HI.X.SX32 R45, R39, R3.reuse, 0x1, P1 ;  /* 0x00000003272d7211 */ /* 0x080fe400008f0eff */
[-C--:B------:R-:W-:Y:S02]  /*7700*/  LEA.HI.X.SX32 R35, R43, R3.reuse, 0x1, P3 ;  /* 0x000000032b237211 */ /* 0x080fe400018f0eff */
[-C--:B------:R-:W-:Y:S02]  /*7710*/  IADD3 R52, P1, PT, R117, R2.reuse, RZ ;  /* 0x0000000275347210 */ /* 0x080fe40007f3e0ff */
[----:B------:R-:W-:Y:S02]  /*7720*/  IADD3 R50, P3, PT, R121, R2, RZ ;  /* 0x0000000279327210 */ /* 0x000fe40007f7e0ff */
[----:B------:R-:W-:-:S02]  /*7730*/  LEA.HI.X.SX32 R39, R47, R3, 0x1, P5 ;  /* 0x000000032f277211 */ /* 0x000fc400028f0eff */
[-C--:B------:R-:W-:Y:S02]  /*7740*/  LEA.HI.X.SX32 R43, R49, R3.reuse, 0x1, P4 ;  /* 0x00000003312b7211 */ /* 0x080fe400020f0eff */
[-C--:B------:R-:W-:Y:S01]  /*7750*/  LEA.HI.X.SX32 R47, R51, R3.reuse, 0x1, P6 ;  /* 0x00000003332f7211 */ /* 0x080fe200030f0eff */
[----:B-1----:R-:W-:Y:S01]  /*7760*/  UIMAD UR4, UR9, UR4, URZ ;  /* 0x00000004090472a4 */ /* 0x002fe2000f8e02ff */
[----:B------:R-:W-:Y:S02]  /*7770*/  LEA.HI.X.SX32 R49, R53, R3, 0x1, P2 ;  /* 0x0000000335317211 */ /* 0x000fe400010f0eff */
[-C--:B------:R-:W-:Y:S01]  /*7780*/  IADD3 R90, P4, PT, R87, R2.reuse, RZ ;  /* 0x00000002575a7210 */ /* 0x080fe20007f9e0ff */
[----:B------:R-:W-:Y:S01]  /*7790*/  USHF.L.U32 UR6, UR4, 0x2, URZ ;  /* 0x0000000204067899 */ /* 0x000fe200080006ff */
[CC--:B------:R-:W-:Y:S01]  /*77a0*/  LEA R92, P6, R55.reuse, R2.reuse, 0x2 ;  /* 0x00000002375c7211 */ /* 0x0c0fe200078c10ff */
[----:B------:R-:W-:Y:S01]  /*77b0*/  UIMAD.WIDE UR4, UR4, 0x4, URZ ;  /* 0x00000004040478a5 */ /* 0x000fe2000f8e02ff */
[----:B------:R-:W-:-:S02]  /*77c0*/  LEA R94, P2, R55, R2, 0x3 ;  /* 0x00000002375e7211 */ /* 0x000fc400078418ff */
[-C--:B------:R-:W-:Y:S02]  /*77d0*/  LEA.HI.X.SX32 R53, R91, R3.reuse, 0x1, P1 ;  /* 0x000000035b357211 */ /* 0x080fe400008f0eff */
[----:B------:R-:W-:Y:S02]  /*77e0*/  LEA.HI.X.SX32 R51, R93, R3, 0x1, P3 ;  /* 0x000000035d337211 */ /* 0x000fe400018f0eff */
[----:B------:R-:W-:Y:S02]  /*77f0*/  LEA R101, R55, -R55, 0x5 ;  /* 0x8000003737657211 */ /* 0x000fe400078e28ff */
[-C--:B------:R-:W-:Y:S02]  /*7800*/  IADD3 R54, P5, PT, R125, R2.reuse, RZ ;  /* 0x000000027d367210 */ /* 0x080fe40007fbe0ff */
[CC--:B------:R-:W-:Y:S02]  /*7810*/  LEA R88, P1, R55.reuse, R2.reuse, 0x4 ;  /* 0x0000000237587211 */ /* 0x0c0fe400078220ff */
[----:B------:R-:W-:-:S02]  /*7820*/  LEA R86, P3, R55, R2, 0x5 ;  /* 0x0000000237567211 */ /* 0x000fc400078628ff */
[-C--:B------:R-:W-:Y:S02]  /*7830*/  LEA.HI.X.SX32 R91, R55, R3.reuse, 0x1, P4 ;  /* 0x00000003375b7211 */ /* 0x080fe400020f0eff */
[-C--:B------:R-:W-:Y:S02]  /*7840*/  LEA.HI.X.SX32 R93, R87, R3.reuse, 0x1, P6 ;  /* 0x00000003575d7211 */ /* 0x080fe400030f0eff */
[-C--:B------:R-:W-:Y:S02]  /*7850*/  LEA.HI.X.SX32 R95, R89, R3.reuse, 0x1, P2 ;  /* 0x00000003595f7211 */ /* 0x080fe400010f0eff */
[----:B0-----:R-:W-:Y:S02]  /*7860*/  PRMT R2, R56, 0x7632, R2 ;  /* 0x0000763238027816 */ /* 0x001fe40000000002 */
[-C--:B------:R-:W-:Y:S02]  /*7870*/  LEA.HI.X.SX32 R89, R97, R3.reuse, 0x1, P1 ;  /* 0x0000000361597211 */ /* 0x080fe400008f0eff */
[-C--:B------:R-:W-:Y:S01]  /*7880*/  LEA.HI.X.SX32 R87, R99, R3.reuse, 0x1, P3 ;  /* 0x0000000363577211 */ /* 0x080fe200018f0eff */
[----:B------:R0:W-:Y:S01]  /*7890*/  STG.E.U16 desc[UR28][R90.64], R2 ;  /* 0x000000025a007986 */ /* 0x0001e2000c10151c */
[----:B------:R-:W-:-:S02]  /*78a0*/  LEA.HI.X.SX32 R55, R101, R3, 0x1, P5 ;  /* 0x0000000365377211 */ /* 0x000fc400028f0eff */
[----:B------:R-:W-:Y:S01]  /*78b0*/  PRMT R3, R96, 0x7632, R3 ;  /* 0x0000763260037816 */ /* 0x000fe20000000003 */
[----:B------:R-:W-:Y:S01]  /*78c0*/  STG.E.U16 desc[UR28][R92.64], R96 ;  /* 0x000000605c007986 */ /* 0x000fe2000c10151c */
[----:B------:R-:W-:Y:S02]  /*78d0*/  F2FP.BF16.F32.PACK_AB R57, R60, R57 ;  /* 0x000000393c39723e */ /* 0x000fe400000010ff */
[----:B------:R-:W-:Y:S01]  /*78e0*/  F2FP.BF16.F32.PACK_AB R58, R61, R58 ;  /* 0x0000003a3d3a723e */ /* 0x000fe200000010ff */
[----:B------:R1:W-:Y:S01]  /*78f0*/  STG.E.U16 desc[UR28][R16.64], R3 ;  /* 0x0000000310007986 */ /* 0x0003e2000c10151c */
[----:B------:R-:W-:Y:S02]  /*7900*/  F2FP.BF16.F32.PACK_AB R59, R64, R59 ;  /* 0x0000003b403b723e */ /* 0x000fe400000010ff */
[----:B------:R-:W-:Y:S01]  /*7910*/  F2FP.BF16.F32.PACK_AB R62, R65, R62 ;  /* 0x0000003e413e723e */ /* 0x000fe200000010ff */
[----:B------:R-:W-:Y:S01]  /*7920*/  STG.E.U16 desc[UR28][R94.64], R57 ;  /* 0x000000395e007986 */ /* 0x000fe2000c10151c */
[----:B0-----:R-:W-:-:S02]  /*7930*/  PRMT R2, R58, 0x7632, R2 ;  /* 0x000076323a027816 */ /* 0x001fc40000000002 */
[----:B------:R-:W-:Y:S02]  /*7940*/  F2FP.BF16.F32.PACK_AB R63, R68, R63 ;  /* 0x0000003f443f723e */ /* 0x000fe400000010ff */
[----:B------:R-:W-:Y:S02]  /*7950*/  F2FP.BF16.F32.PACK_AB R66, R69, R66 ;  /* 0x000000424542723e */ /* 0x000fe400000010ff */
[----:B------:R-:W-:Y:S02]  /*7960*/  F2FP.BF16.F32.PACK_AB R67, R72, R67 ;  /* 0x000000434843723e */ /* 0x000fe400000010ff */
[----:B-1----:R-:W-:Y:S02]  /*7970*/  PRMT R17, R57, 0x7632, R17 ;  /* 0x0000763239117816 */ /* 0x002fe40000000011 */
[----:B------:R-:W-:Y:S02]  /*7980*/  PRMT R16, R59, 0x7632, R16 ;  /* 0x000076323b107816 */ /* 0x000fe40000000010 */
[----:B------:R-:W-:Y:S01]  /*7990*/  PRMT R3, R62, 0x7632, R3 ;  /* 0x000076323e037816 */ /* 0x000fe20000000003 */
[----:B------:R0:W-:Y:S01]  /*79a0*/  STG.E.U16 desc[UR28][R22.64], R17 ;  /* 0x0000001116007986 */ /* 0x0001e2000c10151c */
[----:B------:R-:W-:-:S02]  /*79b0*/  F2FP.BF16.F32.PACK_AB R70, R75, R70 ;  /* 0x000000464b46723e */ /* 0x000fc400000010ff */
[----:B------:R-:W-:Y:S01]  /*79c0*/  F2FP.BF16.F32.PACK_AB R74, R79, R74 ;  /* 0x0000004a4f4a723e */ /* 0x000fe200000010ff */
        /* <DEDUP_REMOVED lines=8> */
[----:B------:R-:W-:Y:S01]  /*7a50*/  PRMT R17, R67, 0x7632, R17 ;  /* 0x0000763243117816 */ /* 0x000fe20000000011 */
[----:B------:R-:W-:Y:S01]  /*7a60*/  STG.E.U16 desc[UR28][R32.64], R16 ;  /* 0x0000001020007986 */ /* 0x000fe2000c10151c */
[----:B------:R-:W-:Y:S02]  /*7a70*/  PRMT R23, R77, 0x7632, R23 ;  /* 0x000076324d177816 */ /* 0x000fe40000000017 */
[----:B------:R-:W-:Y:S01]  /*7a80*/  F2FP.BF16.F32.PACK_AB R73, R78, R73 ;  /* 0x000000494e49723e */ /* 0x000fe200000010ff */
[----:B------:R0:W-:Y:S01]  /*7a90*/  STG.E.U16 desc[UR28][R20.64], R62 ;  /* 0x0000003e14007986 */ /* 0x0001e2000c10151c */
[----:B-1----:R-:W-:-:S03]  /*7aa0*/  PRMT R2, R63, 0x7632, R2 ;  /* 0x000076323f027816 */ /* 0x002fc60000000002 */
[----:B------:R1:W-:Y:S04]  /*7ab0*/  STG.E.U16 desc[UR28][R36.64], R3 ;  /* 0x0000000324007986 */ /* 0x0003e8000c10151c */
[----:B------:R-:W-:Y:S04]  /*7ac0*/  STG.E.U16 desc[UR28][R12.64], R63 ;  /* 0x0000003f0c007986 */ /* 0x000fe8000c10151c */
[----:B------:R3:W-:Y:S01]  /*7ad0*/  STG.E.U16 desc[UR28][R40.64], R2 ;  /* 0x0000000228007986 */ /* 0x0007e2000c10151c */
[----:B0-----:R-:W-:-:S03]  /*7ae0*/  PRMT R21, R74, 0x7632, R21 ;  /* 0x000076324a157816 */ /* 0x001fc60000000015 */
[----:B------:R0:W-:Y:S01]  /*7af0*/  STG.E.U16 desc[UR28][R26.64], R66 ;  /* 0x000000421a007986 */ /* 0x0001e2000c10151c */
[C---:B-1----:R-:W-:Y:S01]  /*7b00*/  SHF.L.U32 R3, R0.reuse, 0x2, RZ ;  /* 0x0000000200037819 */ /* 0x042fe200000006ff */
[----:B------:R-:W-:Y:S02]  /*7b10*/  IMAD.HI R0, R0, 0x4, RZ ;  /* 0x0000000400007827 */ /* 0x000fe400078e02ff */
[----:B------:R-:W-:Y:S04]  /*7b20*/  STG.E.U16 desc[UR28][R44.64], R22 ;  /* 0x000000162c007986 */ /* 0x000fe8000c10151c */
[----:B------:R-:W-:Y:S01]  /*7b30*/  STG.E.U16 desc[UR28][R86.64], R67 ;  /* 0x0000004356007986 */ /* 0x000fe2000c10151c */
[----:B---3--:R-:W-:-:S03]  /*7b40*/  PRMT R2, R70, 0x7632, R2 ;  /* 0x0000763246027816 */ /* 0x008fc60000000002 */
[----:B------:R-:W-:Y:S01]  /*7b50*/  STG.E.U16 desc[UR28][R34.64], R17 ;  /* 0x0000001122007986 */ /* 0x000fe2000c10151c */
[----:B0-----:R-:W-:Y:S02]  /*7b60*/  PRMT R26, R76, 0x7632, R26 ;  /* 0x000076324c1a7816 */ /* 0x001fe4000000001a */
[----:B------:R-:W-:Y:S01]  /*7b70*/  PRMT R27, R73, 0x7632, R27 ;  /* 0x00007632491b7816 */ /* 0x000fe2000000001b */
[----:B------:R0:W-:Y:S04]  /*7b80*/  STG.E.U16 desc[UR28][R10.64], R70 ;  /* 0x000000460a007986 */ /* 0x0001e8000c10151c */
[----:B------:R1:W-:Y:S04]  /*7b90*/  STG.E.U16 desc[UR28][R38.64], R2 ;  /* 0x0000000226007986 */ /* 0x0003e8000c10151c */
[----:B------:R-:W-:Y:S01]  /*7ba0*/  STG.E.U16 desc[UR28][R6.64], R74 ;  /* 0x0000004a06007986 */ /* 0x000fe2000c10151c */
[----:B0-----:R-:W0:Y:S03]  /*7bb0*/  LDC.64 R10, c[0x0][0x3a0] ;  /* 0x0000e800ff0a7b82 */ /* 0x001e260000000a00 */
[----:B------:R-:W-:Y:S01]  /*7bc0*/  STG.E.U16 desc[UR28][R42.64], R21 ;  /* 0x000000152a007986 */ /* 0x000fe2000c10151c */
[----:B-1----:R-:W-:-:S03]  /*7bd0*/  PRMT R2, R82, 0x7632, R2 ;  /* 0x0000763252027816 */ /* 0x002fc60000000002 */
[----:B------:R-:W-:Y:S04]  /*7be0*/  STG.E.U16 desc[UR28][R18.64], R77 ;  /* 0x0000004d12007986 */ /* 0x000fe8000c10151c */
[----:B------:R-:W-:Y:S04]  /*7bf0*/  STG.E.U16 desc[UR28][R46.64], R23 ;  /* 0x000000172e007986 */ /* 0x000fe8000c10151c */
[----:B------:R-:W-:Y:S04]  /*7c00*/  STG.E.U16 desc[UR28][R4.64], R82 ;  /* 0x0000005204007986 */ /* 0x000fe8000c10151c */
[----:B------:R0:W-:Y:S04]  /*7c10*/  STG.E.U16 desc[UR28][R48.64], R2 ;  /* 0x0000000230007986 */ /* 0x0001e8000c10151c */
[----:B------:R1:W-:Y:S04]  /*7c20*/  STG.E.U16 desc[UR28][R24.64], R76 ;  /* 0x0000004c18007986 */ /* 0x0003e8000c10151c */
[----:B------:R3:W-:Y:S01]  /*7c30*/  STG.E.U16 desc[UR28][R52.64], R26 ;  /* 0x0000001a34007986 */ /* 0x0007e2000c10151c */
[----:B0-----:R-:W-:-:S03]  /*7c40*/  IADD3 R2, P1, P2, R3, UR6, R10 ;  /* 0x0000000603027c10 */ /* 0x001fc6000fa3e00a */
[----:B------:R3:W-:Y:S01]  /*7c50*/  STG.E.U16 desc[UR28][R8.64], R80 ;  /* 0x0000005008007986 */ /* 0x0007e2000c10151c */
[----:B-1----:R-:W-:Y:S02]  /*7c60*/  PRMT R25, R80, 0x7632, R25 ;  /* 0x0000763250197816 */ /* 0x002fe40000000019 */
[----:B------:R-:W-:-:S03]  /*7c70*/  IADD3.X R3, PT, PT, R0, UR5, R11, P1, P2 ;  /* 0x0000000500037c10 */ /* 0x000fc60008fe440b */
[----:B------:R3:W-:Y:S04]  /*7c80*/  STG.E.U16 desc[UR28][R50.64], R25 ;  /* 0x0000001932007986 */ /* 0x0007e8000c10151c */
[----:B------:R3:W-:Y:S04]  /*7c90*/  STG.E.U16 desc[UR28][R28.64], R73 ;  /* 0x000000491c007986 */ /* 0x0007e8000c10151c */
[----:B------:R3:W-:Y:S04]  /*7ca0*/  STG.E.U16 desc[UR28][R54.64], R27 ;  /* 0x0000001b36007986 */ /* 0x0007e8000c10151c */
[----:B------:R3:W-:Y:S01]  /*7cb0*/  STG.E desc[UR28][R2.64], R71 ;  /* 0x0000004702007986 */ /* 0x0007e2000c10191c */
[----:B--2---:R-:W-:Y:S06]  /*7cc0*/  BAR.SYNC.DEFER_BLOCKING 0x0 ;  /* 0x0000000000007b1d */ /* 0x004fec0000010000 */
[----:B------:R-:W-:Y:S05]  /*7cd0*/  @P0 BRA `(.L_x_20) ;  /* 0x0000000000a00947 */ /* 0x000fea0003800000 */
[----:B------:R-:W0:Y:S01]  /*7ce0*/  S2UR UR5, SR_CgaCtaId ;  /* 0x00000000000579c3 */ /* 0x000e220000008800 */
[----:B------:R-:W-:Y:S01]  /*7cf0*/  NOP ;  /* 0x0000000000007918 */ /* 0x000fe20000000000 */
[----:B------:R-:W-:Y:S01]  /*7d00*/  UMOV UR4, 0x50 ;  /* 0x0000005000047882 */ /* 0x000fe20000000000 */
[----:B------:R-:W-:Y:S01]  /*7d10*/  MOV R0, UR13 ;  /* 0x0000000d00007c02 */ /* 0x000fe20008000f00 */
[----:B------:R-:W-:Y:S01]  /*7d20*/  HFMA2 R7, -RZ, RZ, 0, 5.9604644775390625e-08 ;  /* 0x00000001ff077431 */ /* 0x000fe200000001ff */
[----:B---3--:R-:W-:Y:S02]  /*7d30*/  MOV R3, 0xf ;  /* 0x0000000f00037802 */ /* 0x008fe40000000f00 */
[----:B------:R-:W-:-:S04]  /*7d40*/  LOP3.LUT R0, R0, 0xffff, RZ, 0xc0, !PT ;  /* 0x0000ffff00007812 */ /* 0x000fc800078ec0ff */
[----:B------:R-:W-:-:S04]  /*7d50*/  SHF.R.U32.HI R0, RZ, 0x5, R0 ;  /* 0x00000005ff007819 */ /* 0x000fc80000011600 */
[----:B------:R-:W-:Y:S02]  /*7d60*/  IADD3 R2, PT, PT, R0, 0x10, RZ ;  /* 0x0000001000027810 */ /* 0x000fe40007ffe0ff */
[----:B------:R-:W-:Y:S01]  /*7d70*/  SHF.L.U32 R0, R3, R0, RZ ;  /* 0x0000000003007219 */ /* 0x000fe200000006ff */
[----:B0-----:R-:W-:Y:S01]  /*7d80*/  ULEA UR6, UR5, UR4, 0x18 ;  /* 0x0000000405067291 */ /* 0x001fe2000f8ec0ff */
[----:B------:R-:W-:-:S04]  /*7d90*/  SHF.L.U32 R3, R7, R2, RZ ;  /* 0x0000000207037219 */ /* 0x000fc800000006ff */
[----:B------:R-:W-:-:S04]  /*7da0*/  LOP3.LUT R0, R3, R0, RZ, 0xfc, !PT ;  /* 0x0000000003007212 */ /* 0x000fc800078efcff */
[----:B------:R-:W0:Y:S01]  /*7db0*/  LDS R5, [UR6] ;  /* 0x00000006ff057984 */ /* 0x000e220008000800 */
[C---:B------:R-:W-:Y:S02]  /*7dc0*/  LOP3.LUT R2, R0.reuse, 0xffff, RZ, 0xc0, !PT ;  /* 0x0000ffff00027812 */ /* 0x040fe400078ec0ff */
[----:B0-----:R-:W-:-:S04]  /*7dd0*/  LOP3.LUT R3, R0, 0xffff, R5, 0x80, !PT ;  /* 0x0000ffff00037812 */ /* 0x001fc800078e8005 */
[----:B------:R-:W-:-:S13]  /*7de0*/  ISETP.NE.AND P0, PT, R3, R2, PT ;  /* 0x000000020300720c */ /* 0x000fda0003f05270 */
[----:B------:R-:W-:Y:S05]  /*7df0*/  @P0 BRA `(.L_x_21) ;  /* 0x0000000000500947 */ /* 0x000fea0003800000 */
[----:B------:R-:W-:Y:S02]  /*7e00*/  SHF.R.U32.HI R5, RZ, 0x10, R5 ;  /* 0x00000010ff057819 */ /* 0x000fe40000011605 */
[----:B------:R-:W-:-:S04]  /*7e10*/  SHF.R.U32.HI R2, RZ, 0x10, R0 ;  /* 0x00000010ff027819 */ /* 0x000fc80000011600 */
[----:B------:R-:W-:-:S04]  /*7e20*/  LOP3.LUT R5, R5, R2, RZ, 0xc0, !PT ;  /* 0x0000000205057212 */ /* 0x000fc800078ec0ff */
[----:B------:R-:W-:-:S13]  /*7e30*/  ISETP.NE.AND P0, PT, R5, R2, PT ;  /* 0x000000020500720c */ /* 0x000fda0003f05270 */
[----:B------:R-:W-:Y:S05]  /*7e40*/  @P0 BRA `(.L_x_22) ;  /* 0x0000000000300947 */ /* 0x000fea0003800000 */
[----:B------:R-:W-:Y:S01]  /*7e50*/  R2UR UR4, R0 ;  /* 0x00000000000472ca */ /* 0x000fe200000e0000 */
[----:B------:R-:W-:Y:S01]  /*7e60*/  VOTEU.ANY UR5, UPT, PT ;  /* 0x0000000000057886 */ /* 0x000fe200038e0100 */
[----:B------:R-:W0:Y:S01]  /*7e70*/  S2R R0, SR_LANEID ;  /* 0x0000000000007919 */ /* 0x000e220000000000 */
[----:B------:R-:W-:-:S10]  /*7e80*/  UFLO.U32 UR5, UR5 ;  /* 0x00000005000572bd */ /* 0x000fd400080e0000 */
[----:B------:R-:W-:-:S06]  /*7e90*/  ULOP3.LUT UR4, URZ, UR4, URZ, 0x33, !UPT ;  /* 0x00000004ff047292 */ /* 0x000fcc000f8e33ff */
[----:B------:R-:W-:-:S04]  /*7ea0*/  MOV R2, UR4 ;  /* 0x0000000400027c02 */ /* 0x000fc80008000f00 */
[----:B------:R-:W1:Y:S02]  /*7eb0*/  REDUX UR7, R2 ;  /* 0x00000000020773c4 */ /* 0x000e640000000000 */
[----:B------:R2:W-:Y:S01]  /*7ec0*/  UTCATOMSWS.AND URZ, UR4 ;  /* 0x0000000400ff79e3 */ /* 0x0005e20008000000 */
[----:B0-----:R-:W-:Y:S02]  /*7ed0*/  ISETP.EQ.U32.AND P0, PT, R0, UR5, PT ;  /* 0x0000000500007c0c */ /* 0x001fe4000bf02070 */
[----:B-1----:R-:W-:-:S11]  /*7ee0*/  MOV R0, UR7 ;  /* 0x0000000700007c02 */ /* 0x002fd60008000f00 */
[----:B------:R2:W-:Y:S01]  /*7ef0*/  @P0 ATOMS.AND RZ, [UR6], R0 ;  /* 0x00000000ffff098c */ /* 0x0005e2000a800006 */
[----:B------:R-:W-:Y:S05]  /*7f00*/  BRA `(.L_x_20) ;  /* 0x0000000000147947 */ /* 0x000fea0003800000 */
.L_x_22:
[----:B------:R-:W-:-:S07]  /*7f10*/  MOV R2, 0x7f30 ;  /* 0x00007f3000027802 */ /* 0x000fce0000000f00 */
[----:B------:R-:W-:Y:S05]  /*7f20*/  CALL.REL.NOINC `($__internal_0_$__cuda_sm10x_tcgen05_guardrail_trap_col_being_dealloced_not_returned_by_alloc) ;  /* 0x0000000000447944 */ /* 0x000fea0003c00000 */
[----:B------:R-:W-:Y:S05]  /*7f30*/  BRA `(.L_x_20) ;  /* 0x0000000000087947 */ /* 0x000fea0003800000 */
.L_x_21:
[----:B------:R-:W-:-:S07]  /*7f40*/  MOV R2, 0x7f60 ;  /* 0x00007f6000027802 */ /* 0x000fce0000000f00 */
[----:B------:R-:W-:Y:S05]  /*7f50*/  CALL.REL.NOINC `($__internal_2_$__cuda_sm10x_tcgen05_guardrail_trap_unallocated_columns_being_dealloced) ;  /* 0x0000000000507944 */ /* 0x000fea0003c00000 */
.L_x_20:
[----:B------:R-:W-:Y:S01]  /*7f60*/  NOP ;  /* 0x0000000000007918 */ /* 0x000fe20000000000 */
[----:B--2---:R-:W-:Y:S05]  /*7f70*/  EXIT ;  /* 0x000000000000794d */ /* 0x004fea0003800000 */
.L_x_8:
[----:B------:R-:W1:Y:S02]  /*7f80*/  SYNCS.PHASECHK.TRANS64.TRYWAIT P4, [UR12+0x3000], RZ ;  /* 0x003000ffff0075a7 */ /* 0x000e64000808110c */
[----:B-1----:R-:W-:Y:S05]  /*7f90*/  @!P4 BRA `(.L_x_8) ;  /* 0xfffffffc00f8c947 */ /* 0x002fea000383ffff */
[----:B------:R-:W-:Y:S05]  /*7fa0*/  BRA `(.L_x_7) ;  /* 0xffffff9c000c7947 */ /* 0x000fea000383ffff */
.L_x_14:
[----:B------:R-:W1:Y:S02]  /*7fb0*/  SYNCS.PHASECHK.TRANS64.TRYWAIT P2, [UR12+0x5010], RZ ;  /* 0x005010ffff0075a7 */ /* 0x000e64000804110c */
[----:B-1----:R-:W-:Y:S05]  /*7fc0*/  @!P2 BRA `(.L_x_14) ;  /* 0xfffffffc00f8a947 */ /* 0x002fea000383ffff */
[----:B------:R-:W-:Y:S05]  /*7fd0*/  BRA `(.L_x_23) ;  /* 0xffffffc400cc7947 */ /* 0x000fea000383ffff */
.L_x_15:
[----:B------:R-:W1:Y:S02]  /*7fe0*/  SYNCS.PHASECHK.TRANS64.TRYWAIT P2, [UR16], R75 ;  /* 0x0000004bff0075a7 */ /* 0x000e640008041110 */
[----:B-1----:R-:W-:Y:S05]  /*7ff0*/  @!P2 BRA `(.L_x_15) ;  /* 0xfffffffc00f8a947 */ /* 0x002fea000383ffff */
[----:B------:R-:W-:Y:S05]  /*8000*/  BRA `(.L_x_24) ;  /* 0xffffffd000207947 */ /* 0x000fea000383ffff */
.L_x_19:
[----:B------:R-:W0:Y:S02]  /*8010*/  SYNCS.PHASECHK.TRANS64.TRYWAIT P4, [UR16], R2 ;  /* 0x00000002ff0075a7 */ /* 0x000e240008081110 */
[----:B0-----:R-:W-:Y:S05]  /*8020*/  @!P4 BRA `(.L_x_19) ;  /* 0xfffffffc00f8c947 */ /* 0x001fea000383ffff */
[----:B------:R-:W-:Y:S05]  /*8030*/  BRA `(.L_x_18) ;  /* 0xffffffe8003c7947 */ /* 0x000fea000383ffff */
        .weak           $__internal_0_$__cuda_sm10x_tcgen05_guardrail_trap_col_being_dealloced_not_returned_by_alloc
        .type           $__internal_0_$__cuda_sm10x_tcgen05_guardrail_trap_col_being_dealloced_not_returned_by_alloc,@function
        .size           $__internal_0_$__cuda_sm10x_tcgen05_guardrail_trap_col_being_dealloced_not_returned_by_alloc,($__internal_1_$__cuda_sm10x_tcgen05_guardrail_trap_phase_invalid_during_alloc - $__internal_0_$__cuda_sm10x_tcgen05_guardrail_trap_col_being_dealloced_not_returned_by_alloc)
$__internal_0_$__cuda_sm10x_tcgen05_guardrail_trap_col_being_dealloced_not_returned_by_alloc:
[----:B------:R-:W-:Y:S05]  /*8040*/  BPT.TRAP 0x1 ;  /* 0x000000040000795c */ /* 0x000fea0000300000 */
[----:B------:R-:W-:-:S04]  /*8050*/  MOV R3, 0x0 ;  /* 0x0000000000037802 */ /* 0x000fc80000000f00 */
[----:B------:R-:W-:Y:S05]  /*8060*/  RET.REL.NODEC R2 `(attn_fwd) ;  /* 0xffffff7c02e47950 */ /* 0x000fea0003c3ffff */
        .weak           $__internal_1_$__cuda_sm10x_tcgen05_guardrail_trap_phase_invalid_during_alloc
        .type           $__internal_1_$__cuda_sm10x_tcgen05_guardrail_trap_phase_invalid_during_alloc,@function
        .size           $__internal_1_$__cuda_sm10x_tcgen05_guardrail_trap_phase_invalid_during_alloc,($__internal_2_$__cuda_sm10x_tcgen05_guardrail_trap_unallocated_columns_being_dealloced - $__internal_1_$__cuda_sm10x_tcgen05_guardrail_trap_phase_invalid_during_alloc)
$__internal_1_$__cuda_sm10x_tcgen05_guardrail_trap_phase_invalid_during_alloc:
[----:B------:R-:W-:Y:S05]  /*8070*/  BPT.TRAP 0x1 ;  /* 0x000000040000795c */ /* 0x000fea0000300000 */
[----:B------:R-:W-:-:S04]  /*8080*/  HFMA2 R3, -RZ, RZ, 0, 0 ;  /* 0x00000000ff037431 */ /* 0x000fc800000001ff */
[----:B------:R-:W-:Y:S05]  /*8090*/  RET.REL.NODEC R2 `(attn_fwd) ;  /* 0xffffff7c02d87950 */ /* 0x000fea0003c3ffff */
        .weak           $__internal_2_$__cuda_sm10x_tcgen05_guardrail_trap_unallocated_columns_being_dealloced
        .type           $__internal_2_$__cuda_sm10x_tcgen05_guardrail_trap_unallocated_columns_being_dealloced,@function
        .size           $__internal_2_$__cuda_sm10x_tcgen05_guardrail_trap_unallocated_columns_being_dealloced,(.L_x_28 - $__internal_2_$__cuda_sm10x_tcgen05_guardrail_trap_unallocated_columns_being_dealloced)
$__internal_2_$__cuda_sm10x_tcgen05_guardrail_trap_unallocated_columns_being_dealloced:
[----:B------:R-:W-:Y:S05]  /*80a0*/  BPT.TRAP 0x1 ;  /* 0x000000040000795c */ /* 0x000fea0000300000 */
[----:B------:R-:W-:-:S04]  /*80b0*/  MOV R3, 0x0 ;  /* 0x0000000000037802 */ /* 0x000fc80000000f00 */
[----:B------:R-:W-:Y:S05]  /*80c0*/  RET.REL.NODEC R2 `(attn_fwd) ;  /* 0xffffff7c02cc7950 */ /* 0x000fea0003c3ffff */
.L_x_25:
[----:B------:R-:W-:-:S00]  /*80d0*/  BRA `(.L_x_25) ;  /* 0xfffffffc00fc7947 */ /* 0x000fc0000383ffff */
[----:B------:R-:W-:-:S00]  /*80e0*/  NOP ;  /* 0x0000000000007918 */ /* 0x000fc00000000000 */
        /* <DEDUP_REMOVED lines=9> */
.L_x_28:


//--------------------- .nv.global.init           --------------------------
	.section	.nv.global.init,"aw",@progbits
.nv.global.init:
	.type		_$_str,@object
	.size		_$_str,(.L_3 - _$_str)
_$_str:
        /*0000*/ 	.byte	0x5f, 0x5f, 0x43, 0x55, 0x44, 0x41, 0x5f, 0x46, 0x54, 0x5a, 0x00
.L_3:


//--------------------- .nv.shared.attn_fwd       --------------------------
	.section	.nv.shared.attn_fwd,"aw",@nobits
	.sectionflags	@""
	.align	16
	.zero		1024


//--------------------- .nv.shared.reserved.0     --------------------------
	.section	.nv.shared.reserved.0,"aw",@nobits
	.align	8
	.weak		__nv_reservedSMEM_offset_0_alias
	.size		__nv_reservedSMEM_offset_0_alias, 0, 64
	.other		__nv_reservedSMEM_offset_0_alias,@"STO_CUDA_RESERVED_SHARED STV_DEFAULT"
__nv_reservedSMEM_offset_0_alias:
	.zero		0
.nv.shared.reserved.0:
	.zero		64
	.weak		__nv_reservedSMEM_allocation_phase
	.type		__nv_reservedSMEM_allocation_phase,@object
	.size		__nv_reservedSMEM_allocation_phase,(.L_0 - __nv_reservedSMEM_allocation_phase)
__nv_reservedSMEM_allocation_phase:
	.zero		1
.L_0:
	.zero		7
	.weak		__nv_reservedSMEM_devtool_atexit_pc
	.type		__nv_reservedSMEM_devtool_atexit_pc,@object
	.size		__nv_reservedSMEM_devtool_atexit_pc,(__nv_reservedSMEM_allocation_mask - __nv_reservedSMEM_devtool_atexit_pc)
__nv_reservedSMEM_devtool_atexit_pc:
	.zero		8
	.weak		__nv_reservedSMEM_allocation_mask
	.type		__nv_reservedSMEM_allocation_mask,@object
	.size		__nv_reservedSMEM_allocation_mask,(.L_2 - __nv_reservedSMEM_allocation_mask)
__nv_reservedSMEM_allocation_mask:
	.zero		4
.L_2:


//--------------------- .nv.constant0.attn_fwd    --------------------------
	.section	.nv.constant0.attn_fwd,"a",@progbits
	.sectionflags	@""
	.align	4
.nv.constant0.attn_fwd:
	.zero		1032


//--------------------- SYMBOLS --------------------------

	.type		.nv.reservedSmem.offset0,@object
	.size		.nv.reservedSmem.offset0,0x4
	.type		.nv.reservedSmem.cap,@object
	.size		.nv.reservedSmem.cap,0x4
